//
// Generated by NVIDIA NVVM Compiler
//
// Compiler Build ID: CL-36424714
// Cuda compilation tools, release 13.0, V13.0.88
// Based on NVVM 20.0.0
//

.version 9.0
.target sm_100
.address_size 64

	// .globl	_Z18dgemm_kernel_naiveiiiPdiS_iS_i
.extern .shared .align 16 .b8 cache[];
.extern .shared .align 16 .b8 cacheB[];

.visible .entry _Z18dgemm_kernel_naiveiiiPdiS_iS_i(
	.param .u32 _Z18dgemm_kernel_naiveiiiPdiS_iS_i_param_0,
	.param .u32 _Z18dgemm_kernel_naiveiiiPdiS_iS_i_param_1,
	.param .u32 _Z18dgemm_kernel_naiveiiiPdiS_iS_i_param_2,
	.param .u64 .ptr .align 1 _Z18dgemm_kernel_naiveiiiPdiS_iS_i_param_3,
	.param .u32 _Z18dgemm_kernel_naiveiiiPdiS_iS_i_param_4,
	.param .u64 .ptr .align 1 _Z18dgemm_kernel_naiveiiiPdiS_iS_i_param_5,
	.param .u32 _Z18dgemm_kernel_naiveiiiPdiS_iS_i_param_6,
	.param .u64 .ptr .align 1 _Z18dgemm_kernel_naiveiiiPdiS_iS_i_param_7,
	.param .u32 _Z18dgemm_kernel_naiveiiiPdiS_iS_i_param_8
)
{
	.reg .pred 	%p<3>;
	.reg .b32 	%r<13>;
	.reg .b64 	%rd<22>;
	.reg .b64 	%fd<16>;

	ld.param.u32 	%r5, [_Z18dgemm_kernel_naiveiiiPdiS_iS_i_param_2];
	ld.param.u64 	%rd12, [_Z18dgemm_kernel_naiveiiiPdiS_iS_i_param_3];
	ld.param.u32 	%r6, [_Z18dgemm_kernel_naiveiiiPdiS_iS_i_param_4];
	ld.param.u64 	%rd10, [_Z18dgemm_kernel_naiveiiiPdiS_iS_i_param_5];
	ld.param.u32 	%r7, [_Z18dgemm_kernel_naiveiiiPdiS_iS_i_param_6];
	ld.param.u64 	%rd11, [_Z18dgemm_kernel_naiveiiiPdiS_iS_i_param_7];
	ld.param.u32 	%r8, [_Z18dgemm_kernel_naiveiiiPdiS_iS_i_param_8];
	cvta.to.global.u64 	%rd1, %rd12;
	mov.u32 	%r9, %ctaid.x;
	mov.u32 	%r10, %ntid.x;
	mov.u32 	%r11, %tid.x;
	mad.lo.s32 	%r1, %r9, %r10, %r11;
	setp.lt.s32 	%p1, %r5, 1;
	mov.f64 	%fd14, 0d0000000000000000;
	mov.f64 	%fd15, %fd14;
	@%p1 bra 	$L__BB0_3;
	cvta.to.global.u64 	%rd21, %rd10;
	neg.s32 	%r12, %r5;
	mul.wide.s32 	%rd3, %r6, 8;
	mul.wide.s32 	%rd4, %r7, 8;
	mul.wide.s32 	%rd13, %r1, 8;
	add.s64 	%rd20, %rd1, %rd13;
	mov.f64 	%fd15, 0d0000000000000000;
	mov.f64 	%fd14, %fd15;
$L__BB0_2:
	.pragma "nounroll";
	ld.global.f64 	%fd9, [%rd20];
	ld.global.f64 	%fd10, [%rd21];
	add.s64 	%rd14, %rd21, %rd4;
	ld.global.f64 	%fd11, [%rd14];
	add.s64 	%rd21, %rd21, 8;
	fma.rn.f64 	%fd14, %fd9, %fd10, %fd14;
	fma.rn.f64 	%fd15, %fd9, %fd11, %fd15;
	add.s32 	%r12, %r12, 1;
	setp.ne.s32 	%p2, %r12, 0;
	add.s64 	%rd20, %rd20, %rd3;
	@%p2 bra 	$L__BB0_2;
$L__BB0_3:
	cvta.to.global.u64 	%rd15, %rd11;
	mul.wide.s32 	%rd16, %r1, 8;
	add.s64 	%rd17, %rd15, %rd16;
	st.global.f64 	[%rd17], %fd14;
	mul.wide.s32 	%rd18, %r8, 8;
	add.s64 	%rd19, %rd17, %rd18;
	st.global.f64 	[%rd19], %fd15;
	ret;

}
	// .globl	_Z19dgemm_kernel_sharediiiiPdiS_iS_i
.visible .entry _Z19dgemm_kernel_sharediiiiPdiS_iS_i(
	.param .u32 _Z19dgemm_kernel_sharediiiiPdiS_iS_i_param_0,
	.param .u32 _Z19dgemm_kernel_sharediiiiPdiS_iS_i_param_1,
	.param .u32 _Z19dgemm_kernel_sharediiiiPdiS_iS_i_param_2,
	.param .u32 _Z19dgemm_kernel_sharediiiiPdiS_iS_i_param_3,
	.param .u64 .ptr .align 1 _Z19dgemm_kernel_sharediiiiPdiS_iS_i_param_4,
	.param .u32 _Z19dgemm_kernel_sharediiiiPdiS_iS_i_param_5,
	.param .u64 .ptr .align 1 _Z19dgemm_kernel_sharediiiiPdiS_iS_i_param_6,
	.param .u32 _Z19dgemm_kernel_sharediiiiPdiS_iS_i_param_7,
	.param .u64 .ptr .align 1 _Z19dgemm_kernel_sharediiiiPdiS_iS_i_param_8,
	.param .u32 _Z19dgemm_kernel_sharediiiiPdiS_iS_i_param_9
)
{
	.reg .pred 	%p<11>;
	.reg .b32 	%r<101>;
	.reg .b64 	%rd<81>;
	.reg .b64 	%fd<123>;

	ld.param.u32 	%r43, [_Z19dgemm_kernel_sharediiiiPdiS_iS_i_param_2];
	ld.param.u32 	%r44, [_Z19dgemm_kernel_sharediiiiPdiS_iS_i_param_3];
	ld.param.u64 	%rd8, [_Z19dgemm_kernel_sharediiiiPdiS_iS_i_param_4];
	ld.param.u32 	%r45, [_Z19dgemm_kernel_sharediiiiPdiS_iS_i_param_5];
	ld.param.u64 	%rd6, [_Z19dgemm_kernel_sharediiiiPdiS_iS_i_param_6];
	ld.param.u32 	%r46, [_Z19dgemm_kernel_sharediiiiPdiS_iS_i_param_7];
	cvta.to.global.u64 	%rd1, %rd8;
	mov.u32 	%r48, %ctaid.x;
	mov.u32 	%r49, %ntid.x;
	mov.u32 	%r1, %tid.x;
	mad.lo.s32 	%r50, %r48, %r49, %r1;
	cvt.s64.s32 	%rd2, %r50;
	setp.lt.s32 	%p1, %r43, 1;
	mov.f64 	%fd119, 0d0000000000000000;
	mov.f64 	%fd120, %fd119;
	@%p1 bra 	$L__BB1_15;
	cvta.to.global.u64 	%rd80, %rd6;
	and.b32  	%r2, %r44, 7;
	and.b32  	%r3, %r44, 3;
	and.b32  	%r4, %r44, 2147483640;
	and.b32  	%r5, %r44, 1;
	neg.s32 	%r6, %r4;
	shl.b32 	%r7, %r45, 3;
	mov.f64 	%fd120, 0d0000000000000000;
	mov.b32 	%r87, 0;
	mul.wide.u32 	%rd9, %r1, 8;
	mul.wide.s32 	%rd11, %r46, 8;
	mul.wide.s32 	%rd73, %r44, 8;
	mov.f64 	%fd119, %fd120;
$L__BB1_2:
	setp.lt.s32 	%p2, %r44, 1;
	add.s64 	%rd10, %rd80, %rd9;
	ld.global.f64 	%fd31, [%rd10];
	add.s64 	%rd12, %rd10, %rd11;
	ld.global.f64 	%fd32, [%rd12];
	shl.b32 	%r52, %r1, 4;
	mov.u32 	%r53, cache;
	add.s32 	%r54, %r53, %r52;
	st.shared.v2.f64 	[%r54], {%fd31, %fd32};
	bar.sync 	0;
	@%p2 bra 	$L__BB1_14;
	setp.lt.u32 	%p3, %r44, 8;
	mov.b32 	%r99, 0;
	@%p3 bra 	$L__BB1_6;
	mul.lo.s32 	%r96, %r45, %r87;
	add.s32 	%r57, %r87, 7;
	mul.lo.s32 	%r95, %r45, %r57;
	add.s32 	%r58, %r87, 6;
	mul.lo.s32 	%r94, %r45, %r58;
	add.s32 	%r59, %r87, 5;
	mul.lo.s32 	%r93, %r45, %r59;
	add.s32 	%r60, %r87, 4;
	mul.lo.s32 	%r92, %r45, %r60;
	add.s32 	%r61, %r87, 3;
	mul.lo.s32 	%r91, %r45, %r61;
	add.s32 	%r62, %r87, 2;
	mul.lo.s32 	%r90, %r45, %r62;
	add.s32 	%r88, %r96, %r45;
	add.s32 	%r89, %r53, 64;
	mov.u32 	%r97, %r6;
$L__BB1_5:
	.pragma "nounroll";
	cvt.s64.s32 	%rd13, %r96;
	add.s64 	%rd14, %rd13, %rd2;
	shl.b64 	%rd15, %rd14, 3;
	add.s64 	%rd16, %rd1, %rd15;
	ld.global.f64 	%fd34, [%rd16];
	ld.shared.v2.f64 	{%fd35, %fd36}, [%r89+-64];
	fma.rn.f64 	%fd37, %fd34, %fd35, %fd119;
	fma.rn.f64 	%fd38, %fd34, %fd36, %fd120;
	cvt.s64.s32 	%rd17, %r88;
	add.s64 	%rd18, %rd17, %rd2;
	shl.b64 	%rd19, %rd18, 3;
	add.s64 	%rd20, %rd1, %rd19;
	ld.global.f64 	%fd39, [%rd20];
	ld.shared.v2.f64 	{%fd40, %fd41}, [%r89+-48];
	fma.rn.f64 	%fd42, %fd39, %fd40, %fd37;
	fma.rn.f64 	%fd43, %fd39, %fd41, %fd38;
	cvt.s64.s32 	%rd21, %r90;
	add.s64 	%rd22, %rd21, %rd2;
	shl.b64 	%rd23, %rd22, 3;
	add.s64 	%rd24, %rd1, %rd23;
	ld.global.f64 	%fd44, [%rd24];
	ld.shared.v2.f64 	{%fd45, %fd46}, [%r89+-32];
	fma.rn.f64 	%fd47, %fd44, %fd45, %fd42;
	fma.rn.f64 	%fd48, %fd44, %fd46, %fd43;
	cvt.s64.s32 	%rd25, %r91;
	add.s64 	%rd26, %rd25, %rd2;
	shl.b64 	%rd27, %rd26, 3;
	add.s64 	%rd28, %rd1, %rd27;
	ld.global.f64 	%fd49, [%rd28];
	ld.shared.v2.f64 	{%fd50, %fd51}, [%r89+-16];
	fma.rn.f64 	%fd52, %fd49, %fd50, %fd47;
	fma.rn.f64 	%fd53, %fd49, %fd51, %fd48;
	cvt.s64.s32 	%rd29, %r92;
	add.s64 	%rd30, %rd29, %rd2;
	shl.b64 	%rd31, %rd30, 3;
	add.s64 	%rd32, %rd1, %rd31;
	ld.global.f64 	%fd54, [%rd32];
	ld.shared.v2.f64 	{%fd55, %fd56}, [%r89];
	fma.rn.f64 	%fd57, %fd54, %fd55, %fd52;
	fma.rn.f64 	%fd58, %fd54, %fd56, %fd53;
	cvt.s64.s32 	%rd33, %r93;
	add.s64 	%rd34, %rd33, %rd2;
	shl.b64 	%rd35, %rd34, 3;
	add.s64 	%rd36, %rd1, %rd35;
	ld.global.f64 	%fd59, [%rd36];
	ld.shared.v2.f64 	{%fd60, %fd61}, [%r89+16];
	fma.rn.f64 	%fd62, %fd59, %fd60, %fd57;
	fma.rn.f64 	%fd63, %fd59, %fd61, %fd58;
	cvt.s64.s32 	%rd37, %r94;
	add.s64 	%rd38, %rd37, %rd2;
	shl.b64 	%rd39, %rd38, 3;
	add.s64 	%rd40, %rd1, %rd39;
	ld.global.f64 	%fd64, [%rd40];
	ld.shared.v2.f64 	{%fd65, %fd66}, [%r89+32];
	fma.rn.f64 	%fd67, %fd64, %fd65, %fd62;
	fma.rn.f64 	%fd68, %fd64, %fd66, %fd63;
	cvt.s64.s32 	%rd41, %r95;
	add.s64 	%rd42, %rd41, %rd2;
	shl.b64 	%rd43, %rd42, 3;
	add.s64 	%rd44, %rd1, %rd43;
	ld.global.f64 	%fd69, [%rd44];
	ld.shared.v2.f64 	{%fd70, %fd71}, [%r89+48];
	fma.rn.f64 	%fd119, %fd69, %fd70, %fd67;
	fma.rn.f64 	%fd120, %fd69, %fd71, %fd68;
	add.s32 	%r97, %r97, 8;
	add.s32 	%r96, %r96, %r7;
	add.s32 	%r95, %r95, %r7;
	add.s32 	%r94, %r94, %r7;
	add.s32 	%r93, %r93, %r7;
	add.s32 	%r92, %r92, %r7;
	add.s32 	%r91, %r91, %r7;
	add.s32 	%r90, %r90, %r7;
	add.s32 	%r89, %r89, 128;
	add.s32 	%r88, %r88, %r7;
	setp.ne.s32 	%p4, %r97, 0;
	mov.u32 	%r99, %r4;
	@%p4 bra 	$L__BB1_5;
$L__BB1_6:
	setp.eq.s32 	%p5, %r2, 0;
	@%p5 bra 	$L__BB1_14;
	add.s32 	%r64, %r2, -1;
	setp.lt.u32 	%p6, %r64, 3;
	@%p6 bra 	$L__BB1_9;
	add.s32 	%r65, %r99, %r87;
	mul.lo.s32 	%r66, %r65, %r45;
	cvt.s64.s32 	%rd45, %r66;
	add.s64 	%rd46, %rd45, %rd2;
	shl.b64 	%rd47, %rd46, 3;
	add.s64 	%rd48, %rd1, %rd47;
	ld.global.f64 	%fd73, [%rd48];
	shl.b32 	%r67, %r99, 4;
	mov.u32 	%r68, cache;
	add.s32 	%r69, %r68, %r67;
	ld.shared.v2.f64 	{%fd74, %fd75}, [%r69];
	fma.rn.f64 	%fd76, %fd73, %fd74, %fd119;
	fma.rn.f64 	%fd77, %fd73, %fd75, %fd120;
	add.s32 	%r70, %r66, %r45;
	cvt.s64.s32 	%rd49, %r70;
	add.s64 	%rd50, %rd49, %rd2;
	shl.b64 	%rd51, %rd50, 3;
	add.s64 	%rd52, %rd1, %rd51;
	ld.global.f64 	%fd78, [%rd52];
	ld.shared.v2.f64 	{%fd79, %fd80}, [%r69+16];
	fma.rn.f64 	%fd81, %fd78, %fd79, %fd76;
	fma.rn.f64 	%fd82, %fd78, %fd80, %fd77;
	add.s32 	%r71, %r65, 2;
	mul.lo.s32 	%r72, %r71, %r45;
	cvt.s64.s32 	%rd53, %r72;
	add.s64 	%rd54, %rd53, %rd2;
	shl.b64 	%rd55, %rd54, 3;
	add.s64 	%rd56, %rd1, %rd55;
	ld.global.f64 	%fd83, [%rd56];
	ld.shared.v2.f64 	{%fd84, %fd85}, [%r69+32];
	fma.rn.f64 	%fd86, %fd83, %fd84, %fd81;
	fma.rn.f64 	%fd87, %fd83, %fd85, %fd82;
	add.s32 	%r73, %r65, 3;
	mul.lo.s32 	%r74, %r73, %r45;
	cvt.s64.s32 	%rd57, %r74;
	add.s64 	%rd58, %rd57, %rd2;
	shl.b64 	%rd59, %rd58, 3;
	add.s64 	%rd60, %rd1, %rd59;
	ld.global.f64 	%fd88, [%rd60];
	ld.shared.v2.f64 	{%fd89, %fd90}, [%r69+48];
	fma.rn.f64 	%fd119, %fd88, %fd89, %fd86;
	fma.rn.f64 	%fd120, %fd88, %fd90, %fd87;
	add.s32 	%r99, %r99, 4;
$L__BB1_9:
	setp.eq.s32 	%p7, %r3, 0;
	@%p7 bra 	$L__BB1_14;
	setp.eq.s32 	%p8, %r3, 1;
	@%p8 bra 	$L__BB1_12;
	add.s32 	%r75, %r99, %r87;
	mul.lo.s32 	%r76, %r75, %r45;
	cvt.s64.s32 	%rd61, %r76;
	add.s64 	%rd62, %rd61, %rd2;
	shl.b64 	%rd63, %rd62, 3;
	add.s64 	%rd64, %rd1, %rd63;
	ld.global.f64 	%fd92, [%rd64];
	shl.b32 	%r77, %r99, 4;
	mov.u32 	%r78, cache;
	add.s32 	%r79, %r78, %r77;
	ld.shared.v2.f64 	{%fd93, %fd94}, [%r79];
	fma.rn.f64 	%fd95, %fd92, %fd93, %fd119;
	fma.rn.f64 	%fd96, %fd92, %fd94, %fd120;
	add.s32 	%r80, %r76, %r45;
	cvt.s64.s32 	%rd65, %r80;
	add.s64 	%rd66, %rd65, %rd2;
	shl.b64 	%rd67, %rd66, 3;
	add.s64 	%rd68, %rd1, %rd67;
	ld.global.f64 	%fd97, [%rd68];
	ld.shared.v2.f64 	{%fd98, %fd99}, [%r79+16];
	fma.rn.f64 	%fd119, %fd97, %fd98, %fd95;
	fma.rn.f64 	%fd120, %fd97, %fd99, %fd96;
	add.s32 	%r99, %r99, 2;
$L__BB1_12:
	setp.eq.s32 	%p9, %r5, 0;
	@%p9 bra 	$L__BB1_14;
	add.s32 	%r81, %r99, %r87;
	mul.lo.s32 	%r82, %r81, %r45;
	cvt.s64.s32 	%rd69, %r82;
	add.s64 	%rd70, %rd69, %rd2;
	shl.b64 	%rd71, %rd70, 3;
	add.s64 	%rd72, %rd1, %rd71;
	ld.global.f64 	%fd100, [%rd72];
	shl.b32 	%r83, %r99, 4;
	mov.u32 	%r84, cache;
	add.s32 	%r85, %r84, %r83;
	ld.shared.v2.f64 	{%fd101, %fd102}, [%r85];
	fma.rn.f64 	%fd119, %fd100, %fd101, %fd119;
	fma.rn.f64 	%fd120, %fd100, %fd102, %fd120;
$L__BB1_14:
	bar.sync 	0;
	add.s32 	%r87, %r87, %r44;
	setp.lt.s32 	%p10, %r87, %r43;
	add.s64 	%rd80, %rd80, %rd73;
	@%p10 bra 	$L__BB1_2;
$L__BB1_15:
	ld.param.u32 	%r86, [_Z19dgemm_kernel_sharediiiiPdiS_iS_i_param_9];
	ld.param.u64 	%rd79, [_Z19dgemm_kernel_sharediiiiPdiS_iS_i_param_8];
	cvta.to.global.u64 	%rd74, %rd79;
	shl.b64 	%rd75, %rd2, 3;
	add.s64 	%rd76, %rd74, %rd75;
	st.global.f64 	[%rd76], %fd119;
	mul.wide.s32 	%rd77, %r86, 8;
	add.s64 	%rd78, %rd76, %rd77;
	st.global.f64 	[%rd78], %fd120;
	ret;

}
	// .globl	_Z28dgemm_kernel_prefetch_s2r_16iiiiPdiS_iS_i
.visible .entry _Z28dgemm_kernel_prefetch_s2r_16iiiiPdiS_iS_i(
	.param .u32 _Z28dgemm_kernel_prefetch_s2r_16iiiiPdiS_iS_i_param_0,
	.param .u32 _Z28dgemm_kernel_prefetch_s2r_16iiiiPdiS_iS_i_param_1,
	.param .u32 _Z28dgemm_kernel_prefetch_s2r_16iiiiPdiS_iS_i_param_2,
	.param .u32 _Z28dgemm_kernel_prefetch_s2r_16iiiiPdiS_iS_i_param_3,
	.param .u64 .ptr .align 1 _Z28dgemm_kernel_prefetch_s2r_16iiiiPdiS_iS_i_param_4,
	.param .u32 _Z28dgemm_kernel_prefetch_s2r_16iiiiPdiS_iS_i_param_5,
	.param .u64 .ptr .align 1 _Z28dgemm_kernel_prefetch_s2r_16iiiiPdiS_iS_i_param_6,
	.param .u32 _Z28dgemm_kernel_prefetch_s2r_16iiiiPdiS_iS_i_param_7,
	.param .u64 .ptr .align 1 _Z28dgemm_kernel_prefetch_s2r_16iiiiPdiS_iS_i_param_8,
	.param .u32 _Z28dgemm_kernel_prefetch_s2r_16iiiiPdiS_iS_i_param_9
)
{
	.reg .pred 	%p<21>;
	.reg .b32 	%r<167>;
	.reg .b64 	%rd<80>;
	.reg .b64 	%fd<233>;

	ld.param.u32 	%r55, [_Z28dgemm_kernel_prefetch_s2r_16iiiiPdiS_iS_i_param_2];
	ld.param.u32 	%r56, [_Z28dgemm_kernel_prefetch_s2r_16iiiiPdiS_iS_i_param_3];
	ld.param.u64 	%rd10, [_Z28dgemm_kernel_prefetch_s2r_16iiiiPdiS_iS_i_param_4];
	ld.param.u32 	%r57, [_Z28dgemm_kernel_prefetch_s2r_16iiiiPdiS_iS_i_param_5];
	ld.param.u64 	%rd8, [_Z28dgemm_kernel_prefetch_s2r_16iiiiPdiS_iS_i_param_6];
	cvta.to.global.u64 	%rd11, %rd10;
	mov.u32 	%r60, %ctaid.x;
	mov.u32 	%r61, %ntid.x;
	mov.u32 	%r1, %tid.x;
	mad.lo.s32 	%r2, %r60, %r61, %r1;
	mul.wide.s32 	%rd12, %r2, 8;
	add.s64 	%rd79, %rd11, %rd12;
	setp.lt.s32 	%p1, %r56, 1;
	@%p1 bra 	$L__BB2_13;
	add.s32 	%r63, %r56, -1;
	and.b32  	%r3, %r56, 15;
	setp.lt.u32 	%p2, %r63, 15;
	mov.b32 	%r154, 0;
	@%p2 bra 	$L__BB2_4;
	and.b32  	%r154, %r56, 2147483632;
	mov.b32 	%r159, 0;
	mov.u32 	%r68, cache;
	mul.wide.s32 	%rd15, %r57, 8;
$L__BB2_3:
	.pragma "nounroll";
	mul.lo.s32 	%r65, %r159, %r57;
	mul.wide.s32 	%rd13, %r65, 8;
	add.s64 	%rd14, %rd79, %rd13;
	ld.global.f64 	%fd77, [%rd14];
	mad.lo.s32 	%r66, %r159, %r56, %r1;
	shl.b32 	%r67, %r66, 3;
	add.s32 	%r69, %r68, %r67;
	st.shared.f64 	[%r69], %fd77;
	add.s64 	%rd16, %rd14, %rd15;
	ld.global.f64 	%fd78, [%rd16];
	shl.b32 	%r70, %r56, 3;
	add.s32 	%r71, %r69, %r70;
	st.shared.f64 	[%r71], %fd78;
	add.s64 	%rd17, %rd16, %rd15;
	ld.global.f64 	%fd79, [%rd17];
	add.s32 	%r72, %r71, %r70;
	st.shared.f64 	[%r72], %fd79;
	add.s64 	%rd18, %rd17, %rd15;
	ld.global.f64 	%fd80, [%rd18];
	add.s32 	%r73, %r72, %r70;
	st.shared.f64 	[%r73], %fd80;
	add.s64 	%rd19, %rd18, %rd15;
	ld.global.f64 	%fd81, [%rd19];
	add.s32 	%r74, %r73, %r70;
	st.shared.f64 	[%r74], %fd81;
	add.s64 	%rd20, %rd19, %rd15;
	ld.global.f64 	%fd82, [%rd20];
	add.s32 	%r75, %r74, %r70;
	st.shared.f64 	[%r75], %fd82;
	add.s64 	%rd21, %rd20, %rd15;
	ld.global.f64 	%fd83, [%rd21];
	add.s32 	%r76, %r75, %r70;
	st.shared.f64 	[%r76], %fd83;
	add.s64 	%rd22, %rd21, %rd15;
	ld.global.f64 	%fd84, [%rd22];
	add.s32 	%r77, %r76, %r70;
	st.shared.f64 	[%r77], %fd84;
	add.s64 	%rd23, %rd22, %rd15;
	ld.global.f64 	%fd85, [%rd23];
	add.s32 	%r78, %r77, %r70;
	st.shared.f64 	[%r78], %fd85;
	add.s64 	%rd24, %rd23, %rd15;
	ld.global.f64 	%fd86, [%rd24];
	add.s32 	%r79, %r78, %r70;
	st.shared.f64 	[%r79], %fd86;
	add.s64 	%rd25, %rd24, %rd15;
	ld.global.f64 	%fd87, [%rd25];
	add.s32 	%r80, %r79, %r70;
	st.shared.f64 	[%r80], %fd87;
	add.s64 	%rd26, %rd25, %rd15;
	ld.global.f64 	%fd88, [%rd26];
	add.s32 	%r81, %r80, %r70;
	st.shared.f64 	[%r81], %fd88;
	add.s64 	%rd27, %rd26, %rd15;
	ld.global.f64 	%fd89, [%rd27];
	add.s32 	%r82, %r81, %r70;
	st.shared.f64 	[%r82], %fd89;
	add.s64 	%rd28, %rd27, %rd15;
	ld.global.f64 	%fd90, [%rd28];
	add.s32 	%r83, %r82, %r70;
	st.shared.f64 	[%r83], %fd90;
	add.s64 	%rd29, %rd28, %rd15;
	ld.global.f64 	%fd91, [%rd29];
	add.s32 	%r84, %r83, %r70;
	st.shared.f64 	[%r84], %fd91;
	add.s64 	%rd30, %rd29, %rd15;
	ld.global.f64 	%fd92, [%rd30];
	add.s32 	%r85, %r84, %r70;
	st.shared.f64 	[%r85], %fd92;
	add.s32 	%r159, %r159, 16;
	setp.eq.s32 	%p3, %r159, %r154;
	@%p3 bra 	$L__BB2_4;
	bra.uni 	$L__BB2_3;
$L__BB2_4:
	setp.eq.s32 	%p4, %r3, 0;
	@%p4 bra 	$L__BB2_13;
	and.b32  	%r6, %r56, 7;
	setp.lt.u32 	%p5, %r3, 8;
	@%p5 bra 	$L__BB2_7;
	mul.lo.s32 	%r86, %r154, %r57;
	mul.wide.s32 	%rd31, %r86, 8;
	add.s64 	%rd32, %rd79, %rd31;
	ld.global.f64 	%fd93, [%rd32];
	mad.lo.s32 	%r87, %r154, %r56, %r1;
	shl.b32 	%r88, %r87, 3;
	mov.u32 	%r89, cache;
	add.s32 	%r90, %r89, %r88;
	st.shared.f64 	[%r90], %fd93;
	mul.wide.s32 	%rd33, %r57, 8;
	add.s64 	%rd34, %rd32, %rd33;
	ld.global.f64 	%fd94, [%rd34];
	shl.b32 	%r91, %r56, 3;
	add.s32 	%r92, %r90, %r91;
	st.shared.f64 	[%r92], %fd94;
	add.s64 	%rd35, %rd34, %rd33;
	ld.global.f64 	%fd95, [%rd35];
	add.s32 	%r93, %r92, %r91;
	st.shared.f64 	[%r93], %fd95;
	add.s64 	%rd36, %rd35, %rd33;
	ld.global.f64 	%fd96, [%rd36];
	add.s32 	%r94, %r93, %r91;
	st.shared.f64 	[%r94], %fd96;
	add.s64 	%rd37, %rd36, %rd33;
	ld.global.f64 	%fd97, [%rd37];
	add.s32 	%r95, %r94, %r91;
	st.shared.f64 	[%r95], %fd97;
	add.s64 	%rd38, %rd37, %rd33;
	ld.global.f64 	%fd98, [%rd38];
	add.s32 	%r96, %r95, %r91;
	st.shared.f64 	[%r96], %fd98;
	add.s64 	%rd39, %rd38, %rd33;
	ld.global.f64 	%fd99, [%rd39];
	add.s32 	%r97, %r96, %r91;
	st.shared.f64 	[%r97], %fd99;
	add.s64 	%rd40, %rd39, %rd33;
	ld.global.f64 	%fd100, [%rd40];
	add.s32 	%r98, %r97, %r91;
	st.shared.f64 	[%r98], %fd100;
	add.s32 	%r154, %r154, 8;
$L__BB2_7:
	setp.eq.s32 	%p6, %r6, 0;
	@%p6 bra 	$L__BB2_13;
	and.b32  	%r9, %r56, 3;
	setp.lt.u32 	%p7, %r6, 4;
	@%p7 bra 	$L__BB2_10;
	mul.lo.s32 	%r99, %r154, %r57;
	mul.wide.s32 	%rd41, %r99, 8;
	add.s64 	%rd42, %rd79, %rd41;
	ld.global.f64 	%fd101, [%rd42];
	mad.lo.s32 	%r100, %r154, %r56, %r1;
	shl.b32 	%r101, %r100, 3;
	mov.u32 	%r102, cache;
	add.s32 	%r103, %r102, %r101;
	st.shared.f64 	[%r103], %fd101;
	mul.wide.s32 	%rd43, %r57, 8;
	add.s64 	%rd44, %rd42, %rd43;
	ld.global.f64 	%fd102, [%rd44];
	shl.b32 	%r104, %r56, 3;
	add.s32 	%r105, %r103, %r104;
	st.shared.f64 	[%r105], %fd102;
	add.s64 	%rd45, %rd44, %rd43;
	ld.global.f64 	%fd103, [%rd45];
	add.s32 	%r106, %r105, %r104;
	st.shared.f64 	[%r106], %fd103;
	add.s64 	%rd46, %rd45, %rd43;
	ld.global.f64 	%fd104, [%rd46];
	add.s32 	%r107, %r106, %r104;
	st.shared.f64 	[%r107], %fd104;
	add.s32 	%r154, %r154, 4;
$L__BB2_10:
	setp.eq.s32 	%p8, %r9, 0;
	@%p8 bra 	$L__BB2_13;
	mov.b32 	%r158, 0;
	mov.u32 	%r112, cache;
$L__BB2_12:
	.pragma "nounroll";
	mul.lo.s32 	%r109, %r154, %r57;
	mul.wide.s32 	%rd47, %r109, 8;
	add.s64 	%rd48, %rd79, %rd47;
	ld.global.f64 	%fd105, [%rd48];
	mad.lo.s32 	%r110, %r154, %r56, %r1;
	shl.b32 	%r111, %r110, 3;
	add.s32 	%r113, %r112, %r111;
	st.shared.f64 	[%r113], %fd105;
	add.s32 	%r154, %r154, 1;
	add.s32 	%r158, %r158, 1;
	setp.ne.s32 	%p9, %r158, %r9;
	@%p9 bra 	$L__BB2_12;
$L__BB2_13:
	setp.lt.s32 	%p10, %r55, 1;
	mov.f64 	%fd229, 0d0000000000000000;
	mov.f64 	%fd230, %fd229;
	@%p10 bra 	$L__BB2_31;
	mul.lo.s32 	%r115, %r56, %r56;
	shl.b32 	%r116, %r115, 3;
	mov.u32 	%r117, cache;
	add.s32 	%r16, %r117, %r116;
	mul.lo.s32 	%r17, %r57, %r56;
	shl.b32 	%r118, %r1, 3;
	add.s32 	%r18, %r117, %r118;
	shl.b32 	%r19, %r56, 3;
	add.s32 	%r20, %r18, %r19;
	add.s32 	%r21, %r20, %r19;
	add.s32 	%r22, %r21, %r19;
	add.s32 	%r23, %r22, %r19;
	add.s32 	%r24, %r23, %r19;
	add.s32 	%r25, %r24, %r19;
	add.s32 	%r26, %r25, %r19;
	add.s32 	%r27, %r26, %r19;
	add.s32 	%r28, %r27, %r19;
	add.s32 	%r29, %r28, %r19;
	add.s32 	%r30, %r29, %r19;
	add.s32 	%r31, %r30, %r19;
	add.s32 	%r32, %r31, %r19;
	add.s32 	%r33, %r32, %r19;
	and.b32  	%r34, %r56, 7;
	and.b32  	%r35, %r56, 2147483640;
	and.b32  	%r36, %r56, 1;
	neg.s32 	%r37, %r35;
	shl.b32 	%r38, %r56, 6;
	add.s32 	%r39, %r16, 64;
	cvta.to.global.u64 	%rd78, %rd8;
	mov.f64 	%fd230, 0d0000000000000000;
	mov.b32 	%r160, 0;
	mul.wide.u32 	%rd49, %r1, 8;
	mul.wide.s32 	%rd53, %r17, 8;
	mul.wide.s32 	%rd54, %r57, 8;
	mov.f64 	%fd229, %fd230;
$L__BB2_15:
	ld.param.u32 	%r152, [_Z28dgemm_kernel_prefetch_s2r_16iiiiPdiS_iS_i_param_7];
	bar.sync 	0;
	add.s64 	%rd50, %rd78, %rd49;
	ld.global.f64 	%fd109, [%rd50];
	shl.b32 	%r119, %r1, 4;
	add.s32 	%r120, %r16, %r119;
	st.shared.f64 	[%r120], %fd109;
	mul.wide.s32 	%rd51, %r152, 8;
	add.s64 	%rd52, %rd50, %rd51;
	ld.global.f64 	%fd110, [%rd52];
	st.shared.f64 	[%r120+8], %fd110;
	bar.sync 	0;
	add.s32 	%r160, %r160, %r56;
	setp.ge.s32 	%p11, %r160, %r55;
	@%p11 bra 	$L__BB2_17;
	add.s64 	%rd79, %rd79, %rd53;
	ld.global.f64 	%fd206, [%rd79];
	add.s64 	%rd55, %rd79, %rd54;
	ld.global.f64 	%fd205, [%rd55];
	add.s64 	%rd56, %rd55, %rd54;
	ld.global.f64 	%fd204, [%rd56];
	add.s64 	%rd57, %rd56, %rd54;
	ld.global.f64 	%fd203, [%rd57];
	add.s64 	%rd58, %rd57, %rd54;
	ld.global.f64 	%fd202, [%rd58];
	add.s64 	%rd59, %rd58, %rd54;
	ld.global.f64 	%fd201, [%rd59];
	add.s64 	%rd60, %rd59, %rd54;
	ld.global.f64 	%fd200, [%rd60];
	add.s64 	%rd61, %rd60, %rd54;
	ld.global.f64 	%fd199, [%rd61];
	add.s64 	%rd62, %rd61, %rd54;
	ld.global.f64 	%fd207, [%rd62];
	add.s64 	%rd63, %rd62, %rd54;
	ld.global.f64 	%fd208, [%rd63];
	add.s64 	%rd64, %rd63, %rd54;
	ld.global.f64 	%fd209, [%rd64];
	add.s64 	%rd65, %rd64, %rd54;
	ld.global.f64 	%fd210, [%rd65];
	add.s64 	%rd66, %rd65, %rd54;
	ld.global.f64 	%fd211, [%rd66];
	add.s64 	%rd67, %rd66, %rd54;
	ld.global.f64 	%fd212, [%rd67];
	add.s64 	%rd68, %rd67, %rd54;
	ld.global.f64 	%fd213, [%rd68];
	add.s64 	%rd69, %rd68, %rd54;
	ld.global.f64 	%fd214, [%rd69];
$L__BB2_17:
	setp.lt.s32 	%p12, %r56, 1;
	@%p12 bra 	$L__BB2_29;
	add.s32 	%r122, %r56, -1;
	setp.lt.u32 	%p13, %r122, 7;
	mov.b32 	%r165, 0;
	@%p13 bra 	$L__BB2_21;
	mov.u32 	%r161, %r39;
	mov.u32 	%r162, %r18;
	mov.u32 	%r163, %r37;
$L__BB2_20:
	.pragma "nounroll";
	ld.shared.f64 	%fd112, [%r162];
	ld.shared.f64 	%fd113, [%r161+-64];
	fma.rn.f64 	%fd114, %fd112, %fd113, %fd230;
	ld.shared.f64 	%fd115, [%r161+-56];
	fma.rn.f64 	%fd116, %fd112, %fd115, %fd229;
	add.s32 	%r123, %r162, %r19;
	ld.shared.f64 	%fd117, [%r123];
	ld.shared.f64 	%fd118, [%r161+-48];
	fma.rn.f64 	%fd119, %fd117, %fd118, %fd114;
	ld.shared.f64 	%fd120, [%r161+-40];
	fma.rn.f64 	%fd121, %fd117, %fd120, %fd116;
	add.s32 	%r124, %r123, %r19;
	ld.shared.f64 	%fd122, [%r124];
	ld.shared.f64 	%fd123, [%r161+-32];
	fma.rn.f64 	%fd124, %fd122, %fd123, %fd119;
	ld.shared.f64 	%fd125, [%r161+-24];
	fma.rn.f64 	%fd126, %fd122, %fd125, %fd121;
	add.s32 	%r125, %r124, %r19;
	ld.shared.f64 	%fd127, [%r125];
	ld.shared.f64 	%fd128, [%r161+-16];
	fma.rn.f64 	%fd129, %fd127, %fd128, %fd124;
	ld.shared.f64 	%fd130, [%r161+-8];
	fma.rn.f64 	%fd131, %fd127, %fd130, %fd126;
	add.s32 	%r126, %r125, %r19;
	ld.shared.f64 	%fd132, [%r126];
	ld.shared.f64 	%fd133, [%r161];
	fma.rn.f64 	%fd134, %fd132, %fd133, %fd129;
	ld.shared.f64 	%fd135, [%r161+8];
	fma.rn.f64 	%fd136, %fd132, %fd135, %fd131;
	add.s32 	%r127, %r126, %r19;
	ld.shared.f64 	%fd137, [%r127];
	ld.shared.f64 	%fd138, [%r161+16];
	fma.rn.f64 	%fd139, %fd137, %fd138, %fd134;
	ld.shared.f64 	%fd140, [%r161+24];
	fma.rn.f64 	%fd141, %fd137, %fd140, %fd136;
	add.s32 	%r128, %r127, %r19;
	ld.shared.f64 	%fd142, [%r128];
	ld.shared.f64 	%fd143, [%r161+32];
	fma.rn.f64 	%fd144, %fd142, %fd143, %fd139;
	ld.shared.f64 	%fd145, [%r161+40];
	fma.rn.f64 	%fd146, %fd142, %fd145, %fd141;
	add.s32 	%r129, %r128, %r19;
	ld.shared.f64 	%fd147, [%r129];
	ld.shared.f64 	%fd148, [%r161+48];
	fma.rn.f64 	%fd230, %fd147, %fd148, %fd144;
	ld.shared.f64 	%fd149, [%r161+56];
	fma.rn.f64 	%fd229, %fd147, %fd149, %fd146;
	add.s32 	%r163, %r163, 8;
	add.s32 	%r162, %r162, %r38;
	add.s32 	%r161, %r161, 128;
	setp.ne.s32 	%p14, %r163, 0;
	mov.u32 	%r165, %r35;
	@%p14 bra 	$L__BB2_20;
$L__BB2_21:
	setp.eq.s32 	%p15, %r34, 0;
	@%p15 bra 	$L__BB2_29;
	add.s32 	%r130, %r34, -1;
	setp.lt.u32 	%p16, %r130, 3;
	@%p16 bra 	$L__BB2_24;
	mul.lo.s32 	%r131, %r165, %r56;
	shl.b32 	%r132, %r131, 3;
	add.s32 	%r133, %r18, %r132;
	ld.shared.f64 	%fd151, [%r133];
	shl.b32 	%r134, %r165, 4;
	add.s32 	%r135, %r16, %r134;
	ld.shared.f64 	%fd152, [%r135];
	fma.rn.f64 	%fd153, %fd151, %fd152, %fd230;
	ld.shared.f64 	%fd154, [%r135+8];
	fma.rn.f64 	%fd155, %fd151, %fd154, %fd229;
	add.s32 	%r136, %r133, %r19;
	ld.shared.f64 	%fd156, [%r136];
	ld.shared.f64 	%fd157, [%r135+16];
	fma.rn.f64 	%fd158, %fd156, %fd157, %fd153;
	ld.shared.f64 	%fd159, [%r135+24];
	fma.rn.f64 	%fd160, %fd156, %fd159, %fd155;
	add.s32 	%r137, %r136, %r19;
	ld.shared.f64 	%fd161, [%r137];
	ld.shared.f64 	%fd162, [%r135+32];
	fma.rn.f64 	%fd163, %fd161, %fd162, %fd158;
	ld.shared.f64 	%fd164, [%r135+40];
	fma.rn.f64 	%fd165, %fd161, %fd164, %fd160;
	add.s32 	%r138, %r137, %r19;
	ld.shared.f64 	%fd166, [%r138];
	ld.shared.f64 	%fd167, [%r135+48];
	fma.rn.f64 	%fd230, %fd166, %fd167, %fd163;
	ld.shared.f64 	%fd168, [%r135+56];
	fma.rn.f64 	%fd229, %fd166, %fd168, %fd165;
	add.s32 	%r165, %r165, 4;
$L__BB2_24:
	and.b32  	%r139, %r56, 3;
	setp.eq.s32 	%p17, %r139, 0;
	@%p17 bra 	$L__BB2_29;
	setp.eq.s32 	%p18, %r139, 1;
	@%p18 bra 	$L__BB2_27;
	mul.lo.s32 	%r140, %r165, %r56;
	shl.b32 	%r141, %r140, 3;
	add.s32 	%r142, %r18, %r141;
	ld.shared.f64 	%fd170, [%r142];
	shl.b32 	%r143, %r165, 4;
	add.s32 	%r144, %r16, %r143;
	ld.shared.f64 	%fd171, [%r144];
	fma.rn.f64 	%fd172, %fd170, %fd171, %fd230;
	ld.shared.f64 	%fd173, [%r144+8];
	fma.rn.f64 	%fd174, %fd170, %fd173, %fd229;
	add.s32 	%r145, %r142, %r19;
	ld.shared.f64 	%fd175, [%r145];
	ld.shared.f64 	%fd176, [%r144+16];
	fma.rn.f64 	%fd230, %fd175, %fd176, %fd172;
	ld.shared.f64 	%fd177, [%r144+24];
	fma.rn.f64 	%fd229, %fd175, %fd177, %fd174;
	add.s32 	%r165, %r165, 2;
$L__BB2_27:
	setp.eq.s32 	%p19, %r36, 0;
	@%p19 bra 	$L__BB2_29;
	mul.lo.s32 	%r146, %r165, %r56;
	shl.b32 	%r147, %r146, 3;
	add.s32 	%r148, %r18, %r147;
	ld.shared.f64 	%fd178, [%r148];
	shl.b32 	%r149, %r165, 4;
	add.s32 	%r150, %r16, %r149;
	ld.shared.f64 	%fd179, [%r150];
	fma.rn.f64 	%fd230, %fd178, %fd179, %fd230;
	ld.shared.f64 	%fd180, [%r150+8];
	fma.rn.f64 	%fd229, %fd178, %fd180, %fd229;
$L__BB2_29:
	@%p11 bra 	$L__BB2_31;
	st.shared.f64 	[%r18], %fd206;
	st.shared.f64 	[%r20], %fd205;
	st.shared.f64 	[%r21], %fd204;
	st.shared.f64 	[%r22], %fd203;
	st.shared.f64 	[%r23], %fd202;
	st.shared.f64 	[%r24], %fd201;
	st.shared.f64 	[%r25], %fd200;
	st.shared.f64 	[%r26], %fd199;
	st.shared.f64 	[%r27], %fd207;
	st.shared.f64 	[%r28], %fd208;
	st.shared.f64 	[%r29], %fd209;
	st.shared.f64 	[%r30], %fd210;
	st.shared.f64 	[%r31], %fd211;
	st.shared.f64 	[%r32], %fd212;
	st.shared.f64 	[%r33], %fd213;
	add.s32 	%r151, %r33, %r19;
	st.shared.f64 	[%r151], %fd214;
	mul.wide.s32 	%rd75, %r56, 8;
	add.s64 	%rd78, %rd78, %rd75;
	bra.uni 	$L__BB2_15;
$L__BB2_31:
	ld.param.u32 	%r153, [_Z28dgemm_kernel_prefetch_s2r_16iiiiPdiS_iS_i_param_9];
	ld.param.u64 	%rd76, [_Z28dgemm_kernel_prefetch_s2r_16iiiiPdiS_iS_i_param_8];
	cvta.to.global.u64 	%rd70, %rd76;
	mul.wide.s32 	%rd71, %r2, 8;
	add.s64 	%rd72, %rd70, %rd71;
	st.global.f64 	[%rd72], %fd230;
	mul.wide.s32 	%rd73, %r153, 8;
	add.s64 	%rd74, %rd72, %rd73;
	st.global.f64 	[%rd74], %fd229;
	ret;

}
	// .globl	_Z27dgemm_kernel_prefetch_s2r_8iiiiPdiS_iS_i
.visible .entry _Z27dgemm_kernel_prefetch_s2r_8iiiiPdiS_iS_i(
	.param .u32 _Z27dgemm_kernel_prefetch_s2r_8iiiiPdiS_iS_i_param_0,
	.param .u32 _Z27dgemm_kernel_prefetch_s2r_8iiiiPdiS_iS_i_param_1,
	.param .u32 _Z27dgemm_kernel_prefetch_s2r_8iiiiPdiS_iS_i_param_2,
	.param .u32 _Z27dgemm_kernel_prefetch_s2r_8iiiiPdiS_iS_i_param_3,
	.param .u64 .ptr .align 1 _Z27dgemm_kernel_prefetch_s2r_8iiiiPdiS_iS_i_param_4,
	.param .u32 _Z27dgemm_kernel_prefetch_s2r_8iiiiPdiS_iS_i_param_5,
	.param .u64 .ptr .align 1 _Z27dgemm_kernel_prefetch_s2r_8iiiiPdiS_iS_i_param_6,
	.param .u32 _Z27dgemm_kernel_prefetch_s2r_8iiiiPdiS_iS_i_param_7,
	.param .u64 .ptr .align 1 _Z27dgemm_kernel_prefetch_s2r_8iiiiPdiS_iS_i_param_8,
	.param .u32 _Z27dgemm_kernel_prefetch_s2r_8iiiiPdiS_iS_i_param_9
)
{
	.reg .pred 	%p<22>;
	.reg .b32 	%r<168>;
	.reg .b64 	%rd<72>;
	.reg .b64 	%fd<193>;

	ld.param.u32 	%r44, [_Z27dgemm_kernel_prefetch_s2r_8iiiiPdiS_iS_i_param_3];
	ld.param.u64 	%rd10, [_Z27dgemm_kernel_prefetch_s2r_8iiiiPdiS_iS_i_param_4];
	ld.param.u32 	%r45, [_Z27dgemm_kernel_prefetch_s2r_8iiiiPdiS_iS_i_param_5];
	ld.param.u64 	%rd8, [_Z27dgemm_kernel_prefetch_s2r_8iiiiPdiS_iS_i_param_6];
	cvta.to.global.u64 	%rd11, %rd10;
	mov.u32 	%r48, %ctaid.x;
	mov.u32 	%r49, %ntid.x;
	mov.u32 	%r1, %tid.x;
	mad.lo.s32 	%r2, %r48, %r49, %r1;
	mul.wide.s32 	%rd12, %r2, 8;
	add.s64 	%rd71, %rd11, %rd12;
	setp.lt.s32 	%p1, %r44, 1;
	@%p1 bra 	$L__BB3_13;
	add.s32 	%r51, %r44, -1;
	and.b32  	%r3, %r44, 15;
	setp.lt.u32 	%p2, %r51, 15;
	mov.b32 	%r155, 0;
	@%p2 bra 	$L__BB3_4;
	and.b32  	%r155, %r44, 2147483632;
	mov.b32 	%r160, 0;
	mov.u32 	%r56, cache;
	mul.wide.s32 	%rd15, %r45, 8;
$L__BB3_3:
	.pragma "nounroll";
	mul.lo.s32 	%r53, %r160, %r45;
	mul.wide.s32 	%rd13, %r53, 8;
	add.s64 	%rd14, %rd71, %rd13;
	ld.global.f64 	%fd53, [%rd14];
	mad.lo.s32 	%r54, %r160, %r44, %r1;
	shl.b32 	%r55, %r54, 3;
	add.s32 	%r57, %r56, %r55;
	st.shared.f64 	[%r57], %fd53;
	add.s64 	%rd16, %rd14, %rd15;
	ld.global.f64 	%fd54, [%rd16];
	shl.b32 	%r58, %r44, 3;
	add.s32 	%r59, %r57, %r58;
	st.shared.f64 	[%r59], %fd54;
	add.s64 	%rd17, %rd16, %rd15;
	ld.global.f64 	%fd55, [%rd17];
	add.s32 	%r60, %r59, %r58;
	st.shared.f64 	[%r60], %fd55;
	add.s64 	%rd18, %rd17, %rd15;
	ld.global.f64 	%fd56, [%rd18];
	add.s32 	%r61, %r60, %r58;
	st.shared.f64 	[%r61], %fd56;
	add.s64 	%rd19, %rd18, %rd15;
	ld.global.f64 	%fd57, [%rd19];
	add.s32 	%r62, %r61, %r58;
	st.shared.f64 	[%r62], %fd57;
	add.s64 	%rd20, %rd19, %rd15;
	ld.global.f64 	%fd58, [%rd20];
	add.s32 	%r63, %r62, %r58;
	st.shared.f64 	[%r63], %fd58;
	add.s64 	%rd21, %rd20, %rd15;
	ld.global.f64 	%fd59, [%rd21];
	add.s32 	%r64, %r63, %r58;
	st.shared.f64 	[%r64], %fd59;
	add.s64 	%rd22, %rd21, %rd15;
	ld.global.f64 	%fd60, [%rd22];
	add.s32 	%r65, %r64, %r58;
	st.shared.f64 	[%r65], %fd60;
	add.s64 	%rd23, %rd22, %rd15;
	ld.global.f64 	%fd61, [%rd23];
	add.s32 	%r66, %r65, %r58;
	st.shared.f64 	[%r66], %fd61;
	add.s64 	%rd24, %rd23, %rd15;
	ld.global.f64 	%fd62, [%rd24];
	add.s32 	%r67, %r66, %r58;
	st.shared.f64 	[%r67], %fd62;
	add.s64 	%rd25, %rd24, %rd15;
	ld.global.f64 	%fd63, [%rd25];
	add.s32 	%r68, %r67, %r58;
	st.shared.f64 	[%r68], %fd63;
	add.s64 	%rd26, %rd25, %rd15;
	ld.global.f64 	%fd64, [%rd26];
	add.s32 	%r69, %r68, %r58;
	st.shared.f64 	[%r69], %fd64;
	add.s64 	%rd27, %rd26, %rd15;
	ld.global.f64 	%fd65, [%rd27];
	add.s32 	%r70, %r69, %r58;
	st.shared.f64 	[%r70], %fd65;
	add.s64 	%rd28, %rd27, %rd15;
	ld.global.f64 	%fd66, [%rd28];
	add.s32 	%r71, %r70, %r58;
	st.shared.f64 	[%r71], %fd66;
	add.s64 	%rd29, %rd28, %rd15;
	ld.global.f64 	%fd67, [%rd29];
	add.s32 	%r72, %r71, %r58;
	st.shared.f64 	[%r72], %fd67;
	add.s64 	%rd30, %rd29, %rd15;
	ld.global.f64 	%fd68, [%rd30];
	add.s32 	%r73, %r72, %r58;
	st.shared.f64 	[%r73], %fd68;
	add.s32 	%r160, %r160, 16;
	setp.eq.s32 	%p3, %r160, %r155;
	@%p3 bra 	$L__BB3_4;
	bra.uni 	$L__BB3_3;
$L__BB3_4:
	setp.eq.s32 	%p4, %r3, 0;
	@%p4 bra 	$L__BB3_13;
	and.b32  	%r6, %r44, 7;
	setp.lt.u32 	%p5, %r3, 8;
	@%p5 bra 	$L__BB3_7;
	mul.lo.s32 	%r74, %r155, %r45;
	mul.wide.s32 	%rd31, %r74, 8;
	add.s64 	%rd32, %rd71, %rd31;
	ld.global.f64 	%fd69, [%rd32];
	mad.lo.s32 	%r75, %r155, %r44, %r1;
	shl.b32 	%r76, %r75, 3;
	mov.u32 	%r77, cache;
	add.s32 	%r78, %r77, %r76;
	st.shared.f64 	[%r78], %fd69;
	mul.wide.s32 	%rd33, %r45, 8;
	add.s64 	%rd34, %rd32, %rd33;
	ld.global.f64 	%fd70, [%rd34];
	shl.b32 	%r79, %r44, 3;
	add.s32 	%r80, %r78, %r79;
	st.shared.f64 	[%r80], %fd70;
	add.s64 	%rd35, %rd34, %rd33;
	ld.global.f64 	%fd71, [%rd35];
	add.s32 	%r81, %r80, %r79;
	st.shared.f64 	[%r81], %fd71;
	add.s64 	%rd36, %rd35, %rd33;
	ld.global.f64 	%fd72, [%rd36];
	add.s32 	%r82, %r81, %r79;
	st.shared.f64 	[%r82], %fd72;
	add.s64 	%rd37, %rd36, %rd33;
	ld.global.f64 	%fd73, [%rd37];
	add.s32 	%r83, %r82, %r79;
	st.shared.f64 	[%r83], %fd73;
	add.s64 	%rd38, %rd37, %rd33;
	ld.global.f64 	%fd74, [%rd38];
	add.s32 	%r84, %r83, %r79;
	st.shared.f64 	[%r84], %fd74;
	add.s64 	%rd39, %rd38, %rd33;
	ld.global.f64 	%fd75, [%rd39];
	add.s32 	%r85, %r84, %r79;
	st.shared.f64 	[%r85], %fd75;
	add.s64 	%rd40, %rd39, %rd33;
	ld.global.f64 	%fd76, [%rd40];
	add.s32 	%r86, %r85, %r79;
	st.shared.f64 	[%r86], %fd76;
	add.s32 	%r155, %r155, 8;
$L__BB3_7:
	setp.eq.s32 	%p6, %r6, 0;
	@%p6 bra 	$L__BB3_13;
	and.b32  	%r9, %r44, 3;
	setp.lt.u32 	%p7, %r6, 4;
	@%p7 bra 	$L__BB3_10;
	mul.lo.s32 	%r87, %r155, %r45;
	mul.wide.s32 	%rd41, %r87, 8;
	add.s64 	%rd42, %rd71, %rd41;
	ld.global.f64 	%fd77, [%rd42];
	mad.lo.s32 	%r88, %r155, %r44, %r1;
	shl.b32 	%r89, %r88, 3;
	mov.u32 	%r90, cache;
	add.s32 	%r91, %r90, %r89;
	st.shared.f64 	[%r91], %fd77;
	mul.wide.s32 	%rd43, %r45, 8;
	add.s64 	%rd44, %rd42, %rd43;
	ld.global.f64 	%fd78, [%rd44];
	shl.b32 	%r92, %r44, 3;
	add.s32 	%r93, %r91, %r92;
	st.shared.f64 	[%r93], %fd78;
	add.s64 	%rd45, %rd44, %rd43;
	ld.global.f64 	%fd79, [%rd45];
	add.s32 	%r94, %r93, %r92;
	st.shared.f64 	[%r94], %fd79;
	add.s64 	%rd46, %rd45, %rd43;
	ld.global.f64 	%fd80, [%rd46];
	add.s32 	%r95, %r94, %r92;
	st.shared.f64 	[%r95], %fd80;
	add.s32 	%r155, %r155, 4;
$L__BB3_10:
	setp.eq.s32 	%p8, %r9, 0;
	@%p8 bra 	$L__BB3_13;
	mov.b32 	%r159, 0;
	mov.u32 	%r100, cache;
$L__BB3_12:
	.pragma "nounroll";
	mul.lo.s32 	%r97, %r155, %r45;
	mul.wide.s32 	%rd47, %r97, 8;
	add.s64 	%rd48, %rd71, %rd47;
	ld.global.f64 	%fd81, [%rd48];
	mad.lo.s32 	%r98, %r155, %r44, %r1;
	shl.b32 	%r99, %r98, 3;
	add.s32 	%r101, %r100, %r99;
	st.shared.f64 	[%r101], %fd81;
	add.s32 	%r155, %r155, 1;
	add.s32 	%r159, %r159, 1;
	setp.ne.s32 	%p9, %r159, %r9;
	@%p9 bra 	$L__BB3_12;
$L__BB3_13:
	ld.param.u32 	%r150, [_Z27dgemm_kernel_prefetch_s2r_8iiiiPdiS_iS_i_param_2];
	setp.lt.s32 	%p10, %r150, 1;
	mov.f64 	%fd189, 0d0000000000000000;
	mov.f64 	%fd190, %fd189;
	@%p10 bra 	$L__BB3_31;
	mul.lo.s32 	%r103, %r44, %r44;
	shl.b32 	%r104, %r103, 3;
	mov.u32 	%r105, cache;
	add.s32 	%r16, %r105, %r104;
	shl.b32 	%r106, %r1, 3;
	add.s32 	%r17, %r105, %r106;
	shl.b32 	%r18, %r44, 3;
	add.s32 	%r107, %r17, %r18;
	add.s32 	%r19, %r107, %r18;
	add.s32 	%r20, %r19, %r18;
	add.s32 	%r21, %r20, %r18;
	add.s32 	%r22, %r21, %r18;
	add.s32 	%r23, %r22, %r18;
	and.b32  	%r24, %r44, 7;
	cvta.to.global.u64 	%rd70, %rd8;
	mov.f64 	%fd190, 0d0000000000000000;
	mov.b32 	%r161, 0;
	mul.wide.u32 	%rd49, %r1, 8;
	mul.wide.s32 	%rd54, %r45, 8;
	mov.f64 	%fd189, %fd190;
$L__BB3_15:
	ld.param.u32 	%r153, [_Z27dgemm_kernel_prefetch_s2r_8iiiiPdiS_iS_i_param_7];
	ld.param.u32 	%r151, [_Z27dgemm_kernel_prefetch_s2r_8iiiiPdiS_iS_i_param_2];
	bar.sync 	0;
	add.s64 	%rd50, %rd70, %rd49;
	ld.global.f64 	%fd85, [%rd50];
	shl.b32 	%r108, %r1, 4;
	add.s32 	%r109, %r16, %r108;
	st.shared.f64 	[%r109], %fd85;
	mul.wide.s32 	%rd51, %r153, 8;
	add.s64 	%rd52, %rd50, %rd51;
	ld.global.f64 	%fd86, [%rd52];
	st.shared.f64 	[%r109+8], %fd86;
	bar.sync 	0;
	add.s32 	%r161, %r161, %r44;
	setp.ge.s32 	%p11, %r161, %r151;
	@%p11 bra 	$L__BB3_17;
	mul.lo.s32 	%r110, %r45, %r44;
	mul.wide.s32 	%rd53, %r110, 8;
	add.s64 	%rd71, %rd71, %rd53;
	ld.global.f64 	%fd167, [%rd71];
	add.s64 	%rd55, %rd71, %rd54;
	ld.global.f64 	%fd168, [%rd55];
	add.s64 	%rd56, %rd55, %rd54;
	ld.global.f64 	%fd169, [%rd56];
	add.s64 	%rd57, %rd56, %rd54;
	ld.global.f64 	%fd170, [%rd57];
	add.s64 	%rd58, %rd57, %rd54;
	ld.global.f64 	%fd171, [%rd58];
	add.s64 	%rd59, %rd58, %rd54;
	ld.global.f64 	%fd172, [%rd59];
	add.s64 	%rd60, %rd59, %rd54;
	ld.global.f64 	%fd173, [%rd60];
	add.s64 	%rd61, %rd60, %rd54;
	ld.global.f64 	%fd174, [%rd61];
$L__BB3_17:
	setp.lt.s32 	%p12, %r44, 1;
	@%p12 bra 	$L__BB3_29;
	add.s32 	%r112, %r44, -1;
	setp.lt.u32 	%p13, %r112, 7;
	mov.b32 	%r166, 0;
	@%p13 bra 	$L__BB3_21;
	mul.lo.s32 	%r113, %r44, %r44;
	shl.b32 	%r114, %r113, 3;
	mov.u32 	%r115, cache;
	add.s32 	%r116, %r114, %r115;
	add.s32 	%r162, %r116, 64;
	and.b32  	%r117, %r44, 2147483640;
	neg.s32 	%r164, %r117;
	mov.u32 	%r163, %r17;
$L__BB3_20:
	.pragma "nounroll";
	and.b32  	%r166, %r44, 2147483640;
	ld.shared.f64 	%fd88, [%r163];
	ld.shared.f64 	%fd89, [%r162+-64];
	fma.rn.f64 	%fd90, %fd88, %fd89, %fd190;
	ld.shared.f64 	%fd91, [%r162+-56];
	fma.rn.f64 	%fd92, %fd88, %fd91, %fd189;
	add.s32 	%r118, %r163, %r18;
	ld.shared.f64 	%fd93, [%r118];
	ld.shared.f64 	%fd94, [%r162+-48];
	fma.rn.f64 	%fd95, %fd93, %fd94, %fd90;
	ld.shared.f64 	%fd96, [%r162+-40];
	fma.rn.f64 	%fd97, %fd93, %fd96, %fd92;
	add.s32 	%r119, %r118, %r18;
	ld.shared.f64 	%fd98, [%r119];
	ld.shared.f64 	%fd99, [%r162+-32];
	fma.rn.f64 	%fd100, %fd98, %fd99, %fd95;
	ld.shared.f64 	%fd101, [%r162+-24];
	fma.rn.f64 	%fd102, %fd98, %fd101, %fd97;
	add.s32 	%r120, %r119, %r18;
	ld.shared.f64 	%fd103, [%r120];
	ld.shared.f64 	%fd104, [%r162+-16];
	fma.rn.f64 	%fd105, %fd103, %fd104, %fd100;
	ld.shared.f64 	%fd106, [%r162+-8];
	fma.rn.f64 	%fd107, %fd103, %fd106, %fd102;
	add.s32 	%r121, %r120, %r18;
	ld.shared.f64 	%fd108, [%r121];
	ld.shared.f64 	%fd109, [%r162];
	fma.rn.f64 	%fd110, %fd108, %fd109, %fd105;
	ld.shared.f64 	%fd111, [%r162+8];
	fma.rn.f64 	%fd112, %fd108, %fd111, %fd107;
	add.s32 	%r122, %r121, %r18;
	ld.shared.f64 	%fd113, [%r122];
	ld.shared.f64 	%fd114, [%r162+16];
	fma.rn.f64 	%fd115, %fd113, %fd114, %fd110;
	ld.shared.f64 	%fd116, [%r162+24];
	fma.rn.f64 	%fd117, %fd113, %fd116, %fd112;
	add.s32 	%r123, %r122, %r18;
	ld.shared.f64 	%fd118, [%r123];
	ld.shared.f64 	%fd119, [%r162+32];
	fma.rn.f64 	%fd120, %fd118, %fd119, %fd115;
	ld.shared.f64 	%fd121, [%r162+40];
	fma.rn.f64 	%fd122, %fd118, %fd121, %fd117;
	add.s32 	%r124, %r123, %r18;
	ld.shared.f64 	%fd123, [%r124];
	ld.shared.f64 	%fd124, [%r162+48];
	fma.rn.f64 	%fd190, %fd123, %fd124, %fd120;
	ld.shared.f64 	%fd125, [%r162+56];
	fma.rn.f64 	%fd189, %fd123, %fd125, %fd122;
	add.s32 	%r164, %r164, 8;
	shl.b32 	%r125, %r44, 6;
	add.s32 	%r163, %r163, %r125;
	add.s32 	%r162, %r162, 128;
	setp.ne.s32 	%p14, %r164, 0;
	@%p14 bra 	$L__BB3_20;
$L__BB3_21:
	setp.eq.s32 	%p15, %r24, 0;
	@%p15 bra 	$L__BB3_29;
	add.s32 	%r126, %r24, -1;
	setp.lt.u32 	%p16, %r126, 3;
	@%p16 bra 	$L__BB3_24;
	mul.lo.s32 	%r127, %r166, %r44;
	shl.b32 	%r128, %r127, 3;
	add.s32 	%r129, %r17, %r128;
	ld.shared.f64 	%fd127, [%r129];
	shl.b32 	%r130, %r166, 4;
	add.s32 	%r131, %r16, %r130;
	ld.shared.f64 	%fd128, [%r131];
	fma.rn.f64 	%fd129, %fd127, %fd128, %fd190;
	ld.shared.f64 	%fd130, [%r131+8];
	fma.rn.f64 	%fd131, %fd127, %fd130, %fd189;
	add.s32 	%r132, %r129, %r18;
	ld.shared.f64 	%fd132, [%r132];
	ld.shared.f64 	%fd133, [%r131+16];
	fma.rn.f64 	%fd134, %fd132, %fd133, %fd129;
	ld.shared.f64 	%fd135, [%r131+24];
	fma.rn.f64 	%fd136, %fd132, %fd135, %fd131;
	add.s32 	%r133, %r132, %r18;
	ld.shared.f64 	%fd137, [%r133];
	ld.shared.f64 	%fd138, [%r131+32];
	fma.rn.f64 	%fd139, %fd137, %fd138, %fd134;
	ld.shared.f64 	%fd140, [%r131+40];
	fma.rn.f64 	%fd141, %fd137, %fd140, %fd136;
	add.s32 	%r134, %r133, %r18;
	ld.shared.f64 	%fd142, [%r134];
	ld.shared.f64 	%fd143, [%r131+48];
	fma.rn.f64 	%fd190, %fd142, %fd143, %fd139;
	ld.shared.f64 	%fd144, [%r131+56];
	fma.rn.f64 	%fd189, %fd142, %fd144, %fd141;
	add.s32 	%r166, %r166, 4;
$L__BB3_24:
	and.b32  	%r135, %r44, 3;
	setp.eq.s32 	%p17, %r135, 0;
	@%p17 bra 	$L__BB3_29;
	setp.eq.s32 	%p18, %r135, 1;
	@%p18 bra 	$L__BB3_27;
	mul.lo.s32 	%r136, %r166, %r44;
	shl.b32 	%r137, %r136, 3;
	add.s32 	%r138, %r17, %r137;
	ld.shared.f64 	%fd146, [%r138];
	shl.b32 	%r139, %r166, 4;
	add.s32 	%r140, %r16, %r139;
	ld.shared.f64 	%fd147, [%r140];
	fma.rn.f64 	%fd148, %fd146, %fd147, %fd190;
	ld.shared.f64 	%fd149, [%r140+8];
	fma.rn.f64 	%fd150, %fd146, %fd149, %fd189;
	add.s32 	%r141, %r138, %r18;
	ld.shared.f64 	%fd151, [%r141];
	ld.shared.f64 	%fd152, [%r140+16];
	fma.rn.f64 	%fd190, %fd151, %fd152, %fd148;
	ld.shared.f64 	%fd153, [%r140+24];
	fma.rn.f64 	%fd189, %fd151, %fd153, %fd150;
	add.s32 	%r166, %r166, 2;
$L__BB3_27:
	and.b32  	%r142, %r44, 1;
	setp.eq.b32 	%p19, %r142, 1;
	not.pred 	%p20, %p19;
	@%p20 bra 	$L__BB3_29;
	mul.lo.s32 	%r143, %r166, %r44;
	shl.b32 	%r144, %r143, 3;
	add.s32 	%r145, %r17, %r144;
	ld.shared.f64 	%fd154, [%r145];
	shl.b32 	%r146, %r166, 4;
	add.s32 	%r147, %r16, %r146;
	ld.shared.f64 	%fd155, [%r147];
	fma.rn.f64 	%fd190, %fd154, %fd155, %fd190;
	ld.shared.f64 	%fd156, [%r147+8];
	fma.rn.f64 	%fd189, %fd154, %fd156, %fd189;
$L__BB3_29:
	ld.param.u32 	%r152, [_Z27dgemm_kernel_prefetch_s2r_8iiiiPdiS_iS_i_param_2];
	setp.ge.s32 	%p21, %r161, %r152;
	@%p21 bra 	$L__BB3_31;
	st.shared.f64 	[%r17], %fd167;
	add.s32 	%r148, %r17, %r18;
	st.shared.f64 	[%r148], %fd168;
	st.shared.f64 	[%r19], %fd169;
	st.shared.f64 	[%r20], %fd170;
	st.shared.f64 	[%r21], %fd171;
	st.shared.f64 	[%r22], %fd172;
	st.shared.f64 	[%r23], %fd173;
	add.s32 	%r149, %r23, %r18;
	st.shared.f64 	[%r149], %fd174;
	mul.wide.s32 	%rd67, %r44, 8;
	add.s64 	%rd70, %rd70, %rd67;
	bra.uni 	$L__BB3_15;
$L__BB3_31:
	ld.param.u32 	%r154, [_Z27dgemm_kernel_prefetch_s2r_8iiiiPdiS_iS_i_param_9];
	ld.param.u64 	%rd68, [_Z27dgemm_kernel_prefetch_s2r_8iiiiPdiS_iS_i_param_8];
	cvta.to.global.u64 	%rd62, %rd68;
	mul.wide.s32 	%rd63, %r2, 8;
	add.s64 	%rd64, %rd62, %rd63;
	st.global.f64 	[%rd64], %fd190;
	mul.wide.s32 	%rd65, %r154, 8;
	add.s64 	%rd66, %rd64, %rd65;
	st.global.f64 	[%rd66], %fd189;
	ret;

}
	// .globl	_Z30dgemm_kernel_prefetch_s2r_4_16iiiiiPdiS_iS_i
.visible .entry _Z30dgemm_kernel_prefetch_s2r_4_16iiiiiPdiS_iS_i(
	.param .u32 _Z30dgemm_kernel_prefetch_s2r_4_16iiiiiPdiS_iS_i_param_0,
	.param .u32 _Z30dgemm_kernel_prefetch_s2r_4_16iiiiiPdiS_iS_i_param_1,
	.param .u32 _Z30dgemm_kernel_prefetch_s2r_4_16iiiiiPdiS_iS_i_param_2,
	.param .u32 _Z30dgemm_kernel_prefetch_s2r_4_16iiiiiPdiS_iS_i_param_3,
	.param .u32 _Z30dgemm_kernel_prefetch_s2r_4_16iiiiiPdiS_iS_i_param_4,
	.param .u64 .ptr .align 1 _Z30dgemm_kernel_prefetch_s2r_4_16iiiiiPdiS_iS_i_param_5,
	.param .u32 _Z30dgemm_kernel_prefetch_s2r_4_16iiiiiPdiS_iS_i_param_6,
	.param .u64 .ptr .align 1 _Z30dgemm_kernel_prefetch_s2r_4_16iiiiiPdiS_iS_i_param_7,
	.param .u32 _Z30dgemm_kernel_prefetch_s2r_4_16iiiiiPdiS_iS_i_param_8,
	.param .u64 .ptr .align 1 _Z30dgemm_kernel_prefetch_s2r_4_16iiiiiPdiS_iS_i_param_9,
	.param .u32 _Z30dgemm_kernel_prefetch_s2r_4_16iiiiiPdiS_iS_i_param_10
)
{
	.reg .pred 	%p<14>;
	.reg .b32 	%r<58>;
	.reg .b64 	%rd<48>;
	.reg .b64 	%fd<88>;

	ld.param.u32 	%r23, [_Z30dgemm_kernel_prefetch_s2r_4_16iiiiiPdiS_iS_i_param_2];
	ld.param.u32 	%r24, [_Z30dgemm_kernel_prefetch_s2r_4_16iiiiiPdiS_iS_i_param_3];
	ld.param.u32 	%r25, [_Z30dgemm_kernel_prefetch_s2r_4_16iiiiiPdiS_iS_i_param_4];
	ld.param.u64 	%rd17, [_Z30dgemm_kernel_prefetch_s2r_4_16iiiiiPdiS_iS_i_param_5];
	ld.param.u32 	%r26, [_Z30dgemm_kernel_prefetch_s2r_4_16iiiiiPdiS_iS_i_param_6];
	ld.param.u64 	%rd15, [_Z30dgemm_kernel_prefetch_s2r_4_16iiiiiPdiS_iS_i_param_7];
	ld.param.u32 	%r27, [_Z30dgemm_kernel_prefetch_s2r_4_16iiiiiPdiS_iS_i_param_8];
	ld.param.u32 	%r28, [_Z30dgemm_kernel_prefetch_s2r_4_16iiiiiPdiS_iS_i_param_10];
	cvta.to.global.u64 	%rd18, %rd17;
	mov.u32 	%r29, %ctaid.x;
	mov.u32 	%r30, %ntid.x;
	mov.u32 	%r1, %tid.x;
	mad.lo.s32 	%r2, %r29, %r30, %r1;
	mul.wide.s32 	%rd19, %r2, 8;
	add.s64 	%rd1, %rd18, %rd19;
	setp.lt.s32 	%p1, %r25, 1;
	@%p1 bra 	$L__BB4_3;
	mov.b32 	%r52, 0;
$L__BB4_2:
	.pragma "nounroll";
	mul.lo.s32 	%r32, %r52, %r26;
	mul.wide.s32 	%rd20, %r32, 8;
	add.s64 	%rd21, %rd1, %rd20;
	ld.global.f64 	%fd45, [%rd21];
	mad.lo.s32 	%r33, %r52, %r24, %r1;
	shl.b32 	%r34, %r33, 3;
	mov.u32 	%r35, cache;
	add.s32 	%r36, %r35, %r34;
	st.shared.f64 	[%r36], %fd45;
	add.s32 	%r52, %r52, 1;
	setp.ne.s32 	%p2, %r52, %r25;
	@%p2 bra 	$L__BB4_2;
$L__BB4_3:
	mul.lo.s32 	%r5, %r26, %r25;
	setp.lt.s32 	%p3, %r23, 1;
	mov.f64 	%fd54, 0d0000000000000000;
	mov.f64 	%fd55, %fd54;
	@%p3 bra 	$L__BB4_22;
	mul.lo.s32 	%r38, %r25, %r24;
	shl.b32 	%r39, %r38, 3;
	mov.u32 	%r40, cache;
	add.s32 	%r6, %r40, %r39;
	shl.b32 	%r41, %r1, 3;
	add.s32 	%r7, %r40, %r41;
	shl.b32 	%r42, %r24, 3;
	add.s32 	%r8, %r7, %r42;
	add.s32 	%r9, %r8, %r42;
	add.s32 	%r10, %r9, %r42;
	mul.wide.s32 	%rd2, %r26, 16;
	mul.wide.s32 	%rd3, %r26, 24;
	mul.wide.s32 	%rd4, %r26, 8;
	cvta.to.global.u64 	%rd45, %rd15;
	mul.wide.s32 	%rd22, %r5, 8;
	add.s64 	%rd46, %rd1, %rd22;
	mov.f64 	%fd55, 0d0000000000000000;
	mov.b32 	%r53, 0;
	mov.f64 	%fd54, %fd55;
	bra.uni 	$L__BB4_6;
$L__BB4_5:
	setp.ge.s32 	%p13, %r53, %r23;
	mul.wide.s32 	%rd36, %r24, 8;
	add.s64 	%rd45, %rd45, %rd36;
	@%p13 bra 	$L__BB4_22;
$L__BB4_6:
	.pragma "nounroll";
	mov.u32 	%r57, %r53;
	setp.lt.s32 	%p4, %r24, 1;
	bar.sync 	0;
	mul.wide.u32 	%rd23, %r1, 8;
	add.s64 	%rd24, %rd45, %rd23;
	ld.global.f64 	%fd49, [%rd24];
	shl.b32 	%r43, %r1, 4;
	add.s32 	%r44, %r6, %r43;
	st.shared.f64 	[%r44], %fd49;
	mul.wide.s32 	%rd25, %r27, 8;
	add.s64 	%rd26, %rd24, %rd25;
	ld.global.f64 	%fd50, [%rd26];
	st.shared.f64 	[%r44+8], %fd50;
	bar.sync 	0;
	add.s32 	%r53, %r57, %r24;
	@%p4 bra 	$L__BB4_5;
	setp.gt.s32 	%p5, %r25, 0;
	@%p5 bra 	$L__BB4_14;
	add.s32 	%r56, %r25, %r57;
$L__BB4_9:
	.pragma "nounroll";
	add.s32 	%r57, %r57, %r25;
	setp.ge.s32 	%p6, %r56, %r23;
	@%p6 bra 	$L__BB4_11;
	ld.global.f64 	%fd74, [%rd46];
	add.s64 	%rd27, %rd46, %rd4;
	ld.global.f64 	%fd75, [%rd27];
	add.s64 	%rd28, %rd46, %rd2;
	ld.global.f64 	%fd76, [%rd28];
	add.s64 	%rd29, %rd46, %rd3;
	ld.global.f64 	%fd77, [%rd29];
$L__BB4_11:
	@%p6 bra 	$L__BB4_13;
	st.shared.f64 	[%r7], %fd74;
	st.shared.f64 	[%r8], %fd75;
	st.shared.f64 	[%r9], %fd76;
	st.shared.f64 	[%r10], %fd77;
$L__BB4_13:
	add.s32 	%r56, %r56, %r25;
	mul.wide.s32 	%rd30, %r5, 8;
	add.s64 	%rd46, %rd46, %rd30;
	setp.lt.s32 	%p8, %r57, %r53;
	@%p8 bra 	$L__BB4_9;
	bra.uni 	$L__BB4_5;
$L__BB4_14:
	mov.u32 	%r54, %r57;
$L__BB4_15:
	.pragma "nounroll";
	add.s32 	%r15, %r54, %r25;
	setp.ge.s32 	%p9, %r15, %r23;
	@%p9 bra 	$L__BB4_17;
	ld.global.f64 	%fd74, [%rd46];
	mul.wide.s32 	%rd31, %r26, 8;
	add.s64 	%rd32, %rd46, %rd31;
	ld.global.f64 	%fd75, [%rd32];
	add.s64 	%rd33, %rd32, %rd4;
	ld.global.f64 	%fd76, [%rd33];
	add.s64 	%rd34, %rd33, %rd4;
	ld.global.f64 	%fd77, [%rd34];
$L__BB4_17:
	sub.s32 	%r18, %r54, %r57;
	mov.b32 	%r55, 0;
	bra.uni 	$L__BB4_20;
$L__BB4_18:
	st.shared.f64 	[%r7], %fd74;
	st.shared.f64 	[%r8], %fd75;
	st.shared.f64 	[%r9], %fd76;
	st.shared.f64 	[%r10], %fd77;
$L__BB4_19:
	mul.wide.s32 	%rd35, %r5, 8;
	add.s64 	%rd46, %rd46, %rd35;
	setp.lt.s32 	%p12, %r15, %r53;
	mov.u32 	%r54, %r15;
	@%p12 bra 	$L__BB4_15;
	bra.uni 	$L__BB4_5;
$L__BB4_20:
	.pragma "nounroll";
	mul.lo.s32 	%r46, %r55, %r24;
	shl.b32 	%r47, %r46, 3;
	add.s32 	%r48, %r7, %r47;
	ld.shared.f64 	%fd51, [%r48];
	add.s32 	%r49, %r55, %r18;
	shl.b32 	%r50, %r49, 3;
	add.s32 	%r51, %r6, %r50;
	ld.shared.f64 	%fd52, [%r51];
	fma.rn.f64 	%fd54, %fd51, %fd52, %fd54;
	ld.shared.f64 	%fd53, [%r51+8];
	fma.rn.f64 	%fd55, %fd51, %fd53, %fd55;
	add.s32 	%r55, %r55, 1;
	setp.eq.s32 	%p10, %r55, %r25;
	@%p10 bra 	$L__BB4_21;
	bra.uni 	$L__BB4_20;
$L__BB4_21:
	setp.lt.s32 	%p11, %r15, %r23;
	@%p11 bra 	$L__BB4_18;
	bra.uni 	$L__BB4_19;
$L__BB4_22:
	ld.param.u64 	%rd42, [_Z30dgemm_kernel_prefetch_s2r_4_16iiiiiPdiS_iS_i_param_9];
	cvta.to.global.u64 	%rd37, %rd42;
	mul.wide.s32 	%rd38, %r2, 8;
	add.s64 	%rd39, %rd37, %rd38;
	st.global.f64 	[%rd39], %fd54;
	mul.wide.s32 	%rd40, %r28, 8;
	add.s64 	%rd41, %rd39, %rd40;
	st.global.f64 	[%rd41], %fd55;
	ret;

}
	// .globl	_Z15dgemm_kernel4_2iiiiiPdiS_iS_i
.visible .entry _Z15dgemm_kernel4_2iiiiiPdiS_iS_i(
	.param .u32 _Z15dgemm_kernel4_2iiiiiPdiS_iS_i_param_0,
	.param .u32 _Z15dgemm_kernel4_2iiiiiPdiS_iS_i_param_1,
	.param .u32 _Z15dgemm_kernel4_2iiiiiPdiS_iS_i_param_2,
	.param .u32 _Z15dgemm_kernel4_2iiiiiPdiS_iS_i_param_3,
	.param .u32 _Z15dgemm_kernel4_2iiiiiPdiS_iS_i_param_4,
	.param .u64 .ptr .align 1 _Z15dgemm_kernel4_2iiiiiPdiS_iS_i_param_5,
	.param .u32 _Z15dgemm_kernel4_2iiiiiPdiS_iS_i_param_6,
	.param .u64 .ptr .align 1 _Z15dgemm_kernel4_2iiiiiPdiS_iS_i_param_7,
	.param .u32 _Z15dgemm_kernel4_2iiiiiPdiS_iS_i_param_8,
	.param .u64 .ptr .align 1 _Z15dgemm_kernel4_2iiiiiPdiS_iS_i_param_9,
	.param .u32 _Z15dgemm_kernel4_2iiiiiPdiS_iS_i_param_10
)
{
	.reg .pred 	%p<6>;
	.reg .b32 	%r<33>;
	.reg .b64 	%rd<38>;
	.reg .b64 	%fd<74>;

	ld.param.u32 	%r12, [_Z15dgemm_kernel4_2iiiiiPdiS_iS_i_param_2];
	ld.param.u32 	%r13, [_Z15dgemm_kernel4_2iiiiiPdiS_iS_i_param_3];
	ld.param.u32 	%r14, [_Z15dgemm_kernel4_2iiiiiPdiS_iS_i_param_4];
	ld.param.u64 	%rd13, [_Z15dgemm_kernel4_2iiiiiPdiS_iS_i_param_5];
	ld.param.u32 	%r15, [_Z15dgemm_kernel4_2iiiiiPdiS_iS_i_param_6];
	ld.param.u64 	%rd12, [_Z15dgemm_kernel4_2iiiiiPdiS_iS_i_param_7];
	ld.param.u64 	%rd14, [_Z15dgemm_kernel4_2iiiiiPdiS_iS_i_param_9];
	cvta.to.global.u64 	%rd15, %rd14;
	cvta.to.global.u64 	%rd16, %rd13;
	mov.u32 	%r18, %ctaid.x;
	mov.u32 	%r19, %ntid.x;
	mov.u32 	%r1, %tid.x;
	mad.lo.s32 	%r20, %r18, %r19, %r1;
	mul.wide.s32 	%rd17, %r20, 8;
	add.s64 	%rd1, %rd16, %rd17;
	add.s64 	%rd2, %rd15, %rd17;
	setp.lt.s32 	%p1, %r12, 1;
	mov.f64 	%fd67, 0d0000000000000000;
	mov.f64 	%fd66, %fd67;
	@%p1 bra 	$L__BB5_8;
	mul.wide.s32 	%rd18, %r15, 8;
	add.s64 	%rd19, %rd1, %rd18;
	add.s64 	%rd20, %rd19, %rd18;
	add.s64 	%rd21, %rd20, %rd18;
	ld.global.f64 	%fd55, [%rd21];
	ld.global.f64 	%fd54, [%rd20];
	ld.global.f64 	%fd53, [%rd19];
	ld.global.f64 	%fd52, [%rd1];
	cvta.to.global.u64 	%rd35, %rd12;
	shl.b32 	%r2, %r14, 3;
	add.s64 	%rd37, %rd21, %rd18;
	mov.f64 	%fd66, 0d0000000000000000;
	mov.b32 	%r29, 0;
	mov.f64 	%fd67, %fd66;
	bra.uni 	$L__BB5_3;
$L__BB5_2:
	setp.ge.s32 	%p5, %r29, %r12;
	mul.wide.s32 	%rd30, %r13, 8;
	add.s64 	%rd35, %rd35, %rd30;
	@%p5 bra 	$L__BB5_8;
$L__BB5_3:
	.pragma "nounroll";
	mov.u32 	%r32, %r29;
	ld.param.u32 	%r27, [_Z15dgemm_kernel4_2iiiiiPdiS_iS_i_param_8];
	setp.lt.s32 	%p2, %r13, 1;
	bar.sync 	0;
	mul.wide.u32 	%rd22, %r1, 8;
	add.s64 	%rd23, %rd35, %rd22;
	ld.global.f64 	%fd37, [%rd23];
	mul.wide.s32 	%rd24, %r27, 8;
	add.s64 	%rd25, %rd23, %rd24;
	ld.global.f64 	%fd38, [%rd25];
	shl.b32 	%r22, %r1, 4;
	mov.u32 	%r23, cacheB;
	add.s32 	%r24, %r23, %r22;
	st.shared.v2.f64 	[%r24], {%fd37, %fd38};
	bar.sync 	0;
	add.s32 	%r29, %r32, %r13;
	@%p2 bra 	$L__BB5_2;
	add.s32 	%r30, %r14, %r32;
	add.s32 	%r31, %r23, 16;
	mov.f64 	%fd62, %fd55;
	mov.f64 	%fd63, %fd54;
	mov.f64 	%fd64, %fd53;
	mov.f64 	%fd65, %fd52;
$L__BB5_5:
	.pragma "nounroll";
	add.s32 	%r32, %r32, %r14;
	setp.ge.s32 	%p3, %r30, %r12;
	@%p3 bra 	$L__BB5_7;
	ld.global.f64 	%fd52, [%rd37];
	mul.wide.s32 	%rd26, %r15, 8;
	add.s64 	%rd27, %rd37, %rd26;
	ld.global.f64 	%fd53, [%rd27];
	add.s64 	%rd28, %rd27, %rd26;
	ld.global.f64 	%fd54, [%rd28];
	add.s64 	%rd29, %rd28, %rd26;
	ld.global.f64 	%fd55, [%rd29];
	add.s64 	%rd37, %rd29, %rd26;
$L__BB5_7:
	ld.shared.f64 	%fd39, [%r31+-16];
	fma.rn.f64 	%fd40, %fd65, %fd39, %fd66;
	ld.shared.f64 	%fd41, [%r31+-8];
	fma.rn.f64 	%fd42, %fd65, %fd41, %fd67;
	fma.rn.f64 	%fd43, %fd64, %fd41, %fd40;
	ld.shared.f64 	%fd44, [%r31];
	fma.rn.f64 	%fd45, %fd64, %fd44, %fd42;
	fma.rn.f64 	%fd46, %fd63, %fd44, %fd43;
	ld.shared.f64 	%fd47, [%r31+8];
	fma.rn.f64 	%fd48, %fd63, %fd47, %fd45;
	fma.rn.f64 	%fd66, %fd62, %fd47, %fd46;
	ld.shared.f64 	%fd49, [%r31+16];
	fma.rn.f64 	%fd67, %fd62, %fd49, %fd48;
	add.s32 	%r31, %r31, %r2;
	add.s32 	%r30, %r30, %r14;
	setp.lt.s32 	%p4, %r32, %r29;
	mov.f64 	%fd62, %fd55;
	mov.f64 	%fd63, %fd54;
	mov.f64 	%fd64, %fd53;
	mov.f64 	%fd65, %fd52;
	@%p4 bra 	$L__BB5_5;
	bra.uni 	$L__BB5_2;
$L__BB5_8:
	ld.param.u32 	%r28, [_Z15dgemm_kernel4_2iiiiiPdiS_iS_i_param_10];
	st.global.f64 	[%rd2], %fd66;
	mul.wide.s32 	%rd31, %r28, 8;
	add.s64 	%rd32, %rd2, %rd31;
	st.global.f64 	[%rd32], %fd67;
	ret;

}
	// .globl	_Z15dgemm_kernel4_3iiiiiPdiS_iS_i
.visible .entry _Z15dgemm_kernel4_3iiiiiPdiS_iS_i(
	.param .u32 _Z15dgemm_kernel4_3iiiiiPdiS_iS_i_param_0,
	.param .u32 _Z15dgemm_kernel4_3iiiiiPdiS_iS_i_param_1,
	.param .u32 _Z15dgemm_kernel4_3iiiiiPdiS_iS_i_param_2,
	.param .u32 _Z15dgemm_kernel4_3iiiiiPdiS_iS_i_param_3,
	.param .u32 _Z15dgemm_kernel4_3iiiiiPdiS_iS_i_param_4,
	.param .u64 .ptr .align 1 _Z15dgemm_kernel4_3iiiiiPdiS_iS_i_param_5,
	.param .u32 _Z15dgemm_kernel4_3iiiiiPdiS_iS_i_param_6,
	.param .u64 .ptr .align 1 _Z15dgemm_kernel4_3iiiiiPdiS_iS_i_param_7,
	.param .u32 _Z15dgemm_kernel4_3iiiiiPdiS_iS_i_param_8,
	.param .u64 .ptr .align 1 _Z15dgemm_kernel4_3iiiiiPdiS_iS_i_param_9,
	.param .u32 _Z15dgemm_kernel4_3iiiiiPdiS_iS_i_param_10
)
{
	.reg .pred 	%p<5>;
	.reg .b32 	%r<32>;
	.reg .b64 	%rd<39>;
	.reg .b64 	%fd<88>;

	ld.param.u32 	%r5, [_Z15dgemm_kernel4_3iiiiiPdiS_iS_i_param_2];
	ld.param.u64 	%rd14, [_Z15dgemm_kernel4_3iiiiiPdiS_iS_i_param_5];
	ld.param.u64 	%rd15, [_Z15dgemm_kernel4_3iiiiiPdiS_iS_i_param_7];
	cvta.to.global.u64 	%rd1, %rd15;
	cvta.to.global.u64 	%rd16, %rd14;
	mov.u32 	%r10, %ctaid.x;
	mov.u32 	%r11, %ntid.x;
	mov.u32 	%r12, %tid.x;
	mad.lo.s32 	%r13, %r10, %r11, %r12;
	mul.wide.s32 	%rd17, %r13, 8;
	add.s64 	%rd2, %rd16, %rd17;
	setp.lt.s32 	%p1, %r5, 1;
	mov.f64 	%fd86, 0d0000000000000000;
	mov.f64 	%fd87, %fd86;
	@%p1 bra 	$L__BB6_7;
	ld.param.u32 	%r27, [_Z15dgemm_kernel4_3iiiiiPdiS_iS_i_param_8];
	ld.param.u32 	%r25, [_Z15dgemm_kernel4_3iiiiiPdiS_iS_i_param_6];
	ld.param.u32 	%r30, [_Z15dgemm_kernel4_3iiiiiPdiS_iS_i_param_4];
	mul.wide.s32 	%rd18, %r25, 8;
	add.s64 	%rd19, %rd2, %rd18;
	add.s64 	%rd20, %rd19, %rd18;
	add.s64 	%rd21, %rd20, %rd18;
	mul.wide.s32 	%rd22, %r27, 8;
	add.s64 	%rd23, %rd1, %rd22;
	add.s64 	%rd36, %rd1, 16;
	ld.global.f64 	%fd60, [%rd23+8];
	ld.global.f64 	%fd61, [%rd1+8];
	ld.global.f64 	%fd62, [%rd23];
	ld.global.f64 	%fd63, [%rd1];
	ld.global.f64 	%fd73, [%rd21];
	ld.global.f64 	%fd72, [%rd20];
	ld.global.f64 	%fd79, [%rd19];
	ld.global.f64 	%fd78, [%rd2];
	add.s64 	%rd37, %rd21, %rd18;
	mov.f64 	%fd87, 0d0000000000000000;
	mov.b32 	%r31, 0;
	ld.param.u32 	%r23, [_Z15dgemm_kernel4_3iiiiiPdiS_iS_i_param_4];
	ld.param.u32 	%r19, [_Z15dgemm_kernel4_3iiiiiPdiS_iS_i_param_2];
	ld.param.u32 	%r28, [_Z15dgemm_kernel4_3iiiiiPdiS_iS_i_param_8];
	ld.param.u32 	%r20, [_Z15dgemm_kernel4_3iiiiiPdiS_iS_i_param_2];
	mov.f64 	%fd86, %fd87;
$L__BB6_2:
	.pragma "nounroll";
	add.s32 	%r31, %r31, %r23;
	setp.ge.s32 	%p2, %r30, %r19;
	@%p2 bra 	$L__BB6_4;
	ld.param.u32 	%r26, [_Z15dgemm_kernel4_3iiiiiPdiS_iS_i_param_6];
	ld.global.f64 	%fd77, [%rd37];
	mul.wide.s32 	%rd24, %r26, 8;
	add.s64 	%rd25, %rd37, %rd24;
	ld.global.f64 	%fd76, [%rd25];
	add.s64 	%rd26, %rd25, %rd24;
	ld.global.f64 	%fd75, [%rd26];
	add.s64 	%rd27, %rd26, %rd24;
	ld.global.f64 	%fd74, [%rd27];
	add.s64 	%rd37, %rd27, %rd24;
$L__BB6_4:
	setp.ge.s32 	%p3, %r30, %r20;
	ld.global.f64 	%fd31, [%rd36];
	mul.wide.s32 	%rd28, %r28, 8;
	add.s64 	%rd9, %rd36, %rd28;
	ld.global.f64 	%fd32, [%rd9];
	ld.global.f64 	%fd33, [%rd36+8];
	ld.global.f64 	%fd34, [%rd9+8];
	add.s64 	%rd38, %rd36, 16;
	fma.rn.f64 	%fd56, %fd78, %fd63, %fd87;
	fma.rn.f64 	%fd57, %fd78, %fd62, %fd86;
	fma.rn.f64 	%fd35, %fd79, %fd61, %fd56;
	fma.rn.f64 	%fd36, %fd79, %fd60, %fd57;
	mov.f64 	%fd80, %fd72;
	mov.f64 	%fd81, %fd73;
	mov.f64 	%fd63, %fd31;
	mov.f64 	%fd62, %fd32;
	mov.f64 	%fd61, %fd33;
	mov.f64 	%fd60, %fd34;
	@%p3 bra 	$L__BB6_6;
	ld.global.f64 	%fd63, [%rd36+16];
	ld.global.f64 	%fd62, [%rd9+16];
	ld.global.f64 	%fd61, [%rd36+24];
	ld.global.f64 	%fd60, [%rd9+24];
	add.s64 	%rd38, %rd36, 32;
	mov.f64 	%fd78, %fd77;
	mov.f64 	%fd79, %fd76;
	mov.f64 	%fd80, %fd75;
	mov.f64 	%fd81, %fd74;
$L__BB6_6:
	ld.param.u32 	%r24, [_Z15dgemm_kernel4_3iiiiiPdiS_iS_i_param_4];
	ld.param.u32 	%r21, [_Z15dgemm_kernel4_3iiiiiPdiS_iS_i_param_2];
	fma.rn.f64 	%fd58, %fd72, %fd31, %fd35;
	fma.rn.f64 	%fd59, %fd72, %fd32, %fd36;
	fma.rn.f64 	%fd87, %fd73, %fd33, %fd58;
	fma.rn.f64 	%fd86, %fd73, %fd34, %fd59;
	add.s32 	%r30, %r30, %r24;
	setp.lt.s32 	%p4, %r31, %r21;
	mov.u64 	%rd36, %rd38;
	mov.f64 	%fd72, %fd80;
	mov.f64 	%fd73, %fd81;
	@%p4 bra 	$L__BB6_2;
$L__BB6_7:
	ld.param.u32 	%r29, [_Z15dgemm_kernel4_3iiiiiPdiS_iS_i_param_10];
	ld.param.u64 	%rd34, [_Z15dgemm_kernel4_3iiiiiPdiS_iS_i_param_9];
	cvta.to.global.u64 	%rd29, %rd34;
	mov.u32 	%r15, %ctaid.x;
	mov.u32 	%r16, %ntid.x;
	mov.u32 	%r17, %tid.x;
	mad.lo.s32 	%r18, %r15, %r16, %r17;
	mul.wide.s32 	%rd30, %r18, 8;
	add.s64 	%rd31, %rd29, %rd30;
	st.global.f64 	[%rd31], %fd87;
	mul.wide.s32 	%rd32, %r29, 8;
	add.s64 	%rd33, %rd31, %rd32;
	st.global.f64 	[%rd33], %fd86;
	ret;

}


// ===== COMPILED SASS (sm_100) =====

	.target	sm_100

	.elftype	@"ET_EXEC"


//--------------------- .note.nv.tkinfo           --------------------------
	.section	.note.nv.tkinfo,"",@"SHT_NOTE"
	.sectionflags	@"SHF_NOTE_NV_TKINFO"
	.tkinfo
        /*0018*/ 	.word	0x00000002
        /*0030*/ 	.string	""
        /*0030*/ 	.string	"ptxas"
        /*0030*/ 	.string	"Cuda compilation tools, release 13.0, V13.0.88"
        /*0030*/ 	.string	"Build cuda_13.0.r13.0/compiler.36424714_0"
        /*0030*/ 	.string	"-arch sm_100 -m 64 "



//--------------------- .note.nv.cuinfo           --------------------------
	.section	.note.nv.cuinfo,"",@"SHT_NOTE"
	.sectionflags	@"SHF_NOTE_NV_CUINFO"
        /*0018*/ 	.short	0x0002
        /*001a*/ 	.short	0x0064
        /*001c*/ 	.short	0x0082
	.zero		2


//--------------------- .nv.info                  --------------------------
	.section	.nv.info,"",@"SHT_CUDA_INFO"
	.align	4


	//----- nvinfo : EIATTR_REGCOUNT
	.align		4
        /*0000*/ 	.byte	0x04, 0x2f
        /*0002*/ 	.short	(.L_1 - .L_0)
	.align		4
.L_0:
        /*0004*/ 	.word	index@(_Z18dgemm_kernel_naiveiiiPdiS_iS_i)
        /*0008*/ 	.word	0x0000001a


	//----- nvinfo : EIATTR_FRAME_SIZE
	.align		4
.L_1:
        /*000c*/ 	.byte	0x04, 0x11
        /*000e*/ 	.short	(.L_3 - .L_2)
	.align		4
.L_2:
        /*0010*/ 	.word	index@(_Z18dgemm_kernel_naiveiiiPdiS_iS_i)
        /*0014*/ 	.word	0x00000000


	//----- nvinfo : EIATTR_REGCOUNT
	.align		4
.L_3:
        /*0018*/ 	.byte	0x04, 0x2f
        /*001a*/ 	.short	(.L_5 - .L_4)
	.align		4
.L_4:
        /*001c*/ 	.word	index@(_Z19dgemm_kernel_sharediiiiPdiS_iS_i)
        /*0020*/ 	.word	0x00000020


	//----- nvinfo : EIATTR_FRAME_SIZE
	.align		4
.L_5:
        /*0024*/ 	.byte	0x04, 0x11
        /*0026*/ 	.short	(.L_7 - .L_6)
	.align		4
.L_6:
        /*0028*/ 	.word	index@(_Z19dgemm_kernel_sharediiiiPdiS_iS_i)
        /*002c*/ 	.word	0x00000000


	//----- nvinfo : EIATTR_REGCOUNT
	.align		4
.L_7:
        /*0030*/ 	.byte	0x04, 0x2f
        /*0032*/ 	.short	(.L_9 - .L_8)
	.align		4
.L_8:
        /*0034*/ 	.word	index@(_Z28dgemm_kernel_prefetch_s2r_16iiiiPdiS_iS_i)
        /*0038*/ 	.word	0x00000048


	//----- nvinfo : EIATTR_FRAME_SIZE
	.align		4
.L_9:
        /*003c*/ 	.byte	0x04, 0x11
        /*003e*/ 	.short	(.L_11 - .L_10)
	.align		4
.L_10:
        /*0040*/ 	.word	index@(_Z28dgemm_kernel_prefetch_s2r_16iiiiPdiS_iS_i)
        /*0044*/ 	.word	0x00000000


	//----- nvinfo : EIATTR_REGCOUNT
	.align		4
.L_11:
        /*0048*/ 	.byte	0x04, 0x2f
        /*004a*/ 	.short	(.L_13 - .L_12)
	.align		4
.L_12:
        /*004c*/ 	.word	index@(_Z27dgemm_kernel_prefetch_s2r_8iiiiPdiS_iS_i)
        /*0050*/ 	.word	0x00000030


	//----- nvinfo : EIATTR_FRAME_SIZE
	.align		4
.L_13:
        /*0054*/ 	.byte	0x04, 0x11
        /*0056*/ 	.short	(.L_15 - .L_14)
	.align		4
.L_14:
        /*0058*/ 	.word	index@(_Z27dgemm_kernel_prefetch_s2r_8iiiiPdiS_iS_i)
        /*005c*/ 	.word	0x00000000


	//----- nvinfo : EIATTR_REGCOUNT
	.align		4
.L_15:
        /*0060*/ 	.byte	0x04, 0x2f
        /*0062*/ 	.short	(.L_17 - .L_16)
	.align		4
.L_16:
        /*0064*/ 	.word	index@(_Z30dgemm_kernel_prefetch_s2r_4_16iiiiiPdiS_iS_i)
        /*0068*/ 	.word	0x00000020


	//----- nvinfo : EIATTR_FRAME_SIZE
	.align		4
.L_17:
        /*006c*/ 	.byte	0x04, 0x11
        /*006e*/ 	.short	(.L_19 - .L_18)
	.align		4
.L_18:
        /*0070*/ 	.word	index@(_Z30dgemm_kernel_prefetch_s2r_4_16iiiiiPdiS_iS_i)
        /*0074*/ 	.word	0x00000000


	//----- nvinfo : EIATTR_REGCOUNT
	.align		4
.L_19:
        /*0078*/ 	.byte	0x04, 0x2f
        /*007a*/ 	.short	(.L_21 - .L_20)
	.align		4
.L_20:
        /*007c*/ 	.word	index@(_Z15dgemm_kernel4_2iiiiiPdiS_iS_i)
        /*0080*/ 	.word	0x00000028


	//----- nvinfo : EIATTR_FRAME_SIZE
	.align		4
.L_21:
        /*0084*/ 	.byte	0x04, 0x11
        /*0086*/ 	.short	(.L_23 - .L_22)
	.align		4
.L_22:
        /*0088*/ 	.word	index@(_Z15dgemm_kernel4_2iiiiiPdiS_iS_i)
        /*008c*/ 	.word	0x00000000


	//----- nvinfo : EIATTR_REGCOUNT
	.align		4
.L_23:
        /*0090*/ 	.byte	0x04, 0x2f
        /*0092*/ 	.short	(.L_25 - .L_24)
	.align		4
.L_24:
        /*0094*/ 	.word	index@(_Z15dgemm_kernel4_3iiiiiPdiS_iS_i)
        /*0098*/ 	.word	0x00000028


	//----- nvinfo : EIATTR_FRAME_SIZE
	.align		4
.L_25:
        /*009c*/ 	.byte	0x04, 0x11
        /*009e*/ 	.short	(.L_27 - .L_26)
	.align		4
.L_26:
        /*00a0*/ 	.word	index@(_Z15dgemm_kernel4_3iiiiiPdiS_iS_i)
        /*00a4*/ 	.word	0x00000000


	//----- nvinfo : EIATTR_MIN_STACK_SIZE
	.align		4
.L_27:
        /*00a8*/ 	.byte	0x04, 0x12
        /*00aa*/ 	.short	(.L_29 - .L_28)
	.align		4
.L_28:
        /*00ac*/ 	.word	index@(_Z15dgemm_kernel4_3iiiiiPdiS_iS_i)
        /*00b0*/ 	.word	0x00000000


	//----- nvinfo : EIATTR_MIN_STACK_SIZE
	.align		4
.L_29:
        /*00b4*/ 	.byte	0x04, 0x12
        /*00b6*/ 	.short	(.L_31 - .L_30)
	.align		4
.L_30:
        /*00b8*/ 	.word	index@(_Z15dgemm_kernel4_2iiiiiPdiS_iS_i)
        /*00bc*/ 	.word	0x00000000


	//----- nvinfo : EIATTR_MIN_STACK_SIZE
	.align		4
.L_31:
        /*00c0*/ 	.byte	0x04, 0x12
        /*00c2*/ 	.short	(.L_33 - .L_32)
	.align		4
.L_32:
        /*00c4*/ 	.word	index@(_Z30dgemm_kernel_prefetch_s2r_4_16iiiiiPdiS_iS_i)
        /*00c8*/ 	.word	0x00000000


	//----- nvinfo : EIATTR_MIN_STACK_SIZE
	.align		4
.L_33:
        /*00cc*/ 	.byte	0x04, 0x12
        /*00ce*/ 	.short	(.L_35 - .L_34)
	.align		4
.L_34:
        /*00d0*/ 	.word	index@(_Z27dgemm_kernel_prefetch_s2r_8iiiiPdiS_iS_i)
        /*00d4*/ 	.word	0x00000000


	//----- nvinfo : EIATTR_MIN_STACK_SIZE
	.align		4
.L_35:
        /*00d8*/ 	.byte	0x04, 0x12
        /*00da*/ 	.short	(.L_37 - .L_36)
	.align		4
.L_36:
        /*00dc*/ 	.word	index@(_Z28dgemm_kernel_prefetch_s2r_16iiiiPdiS_iS_i)
        /*00e0*/ 	.word	0x00000000


	//----- nvinfo : EIATTR_MIN_STACK_SIZE
	.align		4
.L_37:
        /*00e4*/ 	.byte	0x04, 0x12
        /*00e6*/ 	.short	(.L_39 - .L_38)
	.align		4
.L_38:
        /*00e8*/ 	.word	index@(_Z19dgemm_kernel_sharediiiiPdiS_iS_i)
        /*00ec*/ 	.word	0x00000000


	//----- nvinfo : EIATTR_MIN_STACK_SIZE
	.align		4
.L_39:
        /*00f0*/ 	.byte	0x04, 0x12
        /*00f2*/ 	.short	(.L_41 - .L_40)
	.align		4
.L_40:
        /*00f4*/ 	.word	index@(_Z18dgemm_kernel_naiveiiiPdiS_iS_i)
        /*00f8*/ 	.word	0x00000000
.L_41:


//--------------------- .nv.compat                --------------------------
	.section	.nv.compat,"",@"SHT_CUDA_COMPAT_INFO"
	.align	4
        /*0000*/ 	.byte	0x02, 0x09, 0x00, 0x00, 0x02, 0x02, 0x01, 0x00, 0x02, 0x05, 0x05, 0x00, 0x03, 0x07, 0x01, 0x01
        /*0010*/ 	.byte	0x02, 0x03, 0x00, 0x00, 0x02, 0x06, 0x01, 0x00, 0x04, 0x0b, 0x08, 0x00, 0x01, 0x00, 0x00, 0x00
        /*0020*/ 	.byte	0x00, 0x00, 0x00, 0x00


//--------------------- .nv.info._Z15dgemm_kernel4_3iiiiiPdiS_iS_i --------------------------
	.section	.nv.info._Z15dgemm_kernel4_3iiiiiPdiS_iS_i,"",@"SHT_CUDA_INFO"
	.sectionflags	@""
	.align	4


	//----- nvinfo : EIATTR_CUDA_API_VERSION
	.align		4
        /*0000*/ 	.byte	0x04, 0x37
        /*0002*/ 	.short	(.L_43 - .L_42)
.L_42:
        /*0004*/ 	.word	0x00000082


	//----- nvinfo : EIATTR_KPARAM_INFO
	.align		4
.L_43:
        /*0008*/ 	.byte	0x04, 0x17
        /*000a*/ 	.short	(.L_45 - .L_44)
.L_44:
        /*000c*/ 	.word	0x00000000
        /*0010*/ 	.short	0x000a
        /*0012*/ 	.short	0x0040
        /*0014*/ 	.byte	0x00, 0xf0, 0x11, 0x00


	//----- nvinfo : EIATTR_KPARAM_INFO
	.align		4
.L_45:
        /*0018*/ 	.byte	0x04, 0x17
        /*001a*/ 	.short	(.L_47 - .L_46)
.L_46:
        /*001c*/ 	.word	0x00000000
        /*0020*/ 	.short	0x0009
        /*0022*/ 	.short	0x0038
        /*0024*/ 	.byte	0x00, 0xf5, 0x21, 0x00


	//----- nvinfo : EIATTR_KPARAM_INFO
	.align		4
.L_47:
        /*0028*/ 	.byte	0x04, 0x17
        /*002a*/ 	.short	(.L_49 - .L_48)
.L_48:
        /*002c*/ 	.word	0x00000000
        /*0030*/ 	.short	0x0008
        /*0032*/ 	.short	0x0030
        /*0034*/ 	.byte	0x00, 0xf0, 0x11, 0x00


	//----- nvinfo : EIATTR_KPARAM_INFO
	.align		4
.L_49:
        /*0038*/ 	.byte	0x04, 0x17
        /*003a*/ 	.short	(.L_51 - .L_50)
.L_50:
        /*003c*/ 	.word	0x00000000
        /*0040*/ 	.short	0x0007
        /*0042*/ 	.short	0x0028
        /*0044*/ 	.byte	0x00, 0xf5, 0x21, 0x00


	//----- nvinfo : EIATTR_KPARAM_INFO
	.align		4
.L_51:
        /*0048*/ 	.byte	0x04, 0x17
        /*004a*/ 	.short	(.L_53 - .L_52)
.L_52:
        /*004c*/ 	.word	0x00000000
        /*0050*/ 	.short	0x0006
        /*0052*/ 	.short	0x0020
        /*0054*/ 	.byte	0x00, 0xf0, 0x11, 0x00


	//----- nvinfo : EIATTR_KPARAM_INFO
	.align		4
.L_53:
        /*0058*/ 	.byte	0x04, 0x17
        /*005a*/ 	.short	(.L_55 - .L_54)
.L_54:
        /*005c*/ 	.word	0x00000000
        /*0060*/ 	.short	0x0005
        /*0062*/ 	.short	0x0018
        /*0064*/ 	.byte	0x00, 0xf5, 0x21, 0x00


	//----- nvinfo : EIATTR_KPARAM_INFO
	.align		4
.L_55:
        /*0068*/ 	.byte	0x04, 0x17
        /*006a*/ 	.short	(.L_57 - .L_56)
.L_56:
        /*006c*/ 	.word	0x00000000
        /*0070*/ 	.short	0x0004
        /*0072*/ 	.short	0x0010
        /*0074*/ 	.byte	0x00, 0xf0, 0x11, 0x00


	//----- nvinfo : EIATTR_KPARAM_INFO
	.align		4
.L_57:
        /*0078*/ 	.byte	0x04, 0x17
        /*007a*/ 	.short	(.L_59 - .L_58)
.L_58:
        /*007c*/ 	.word	0x00000000
        /*0080*/ 	.short	0x0003
        /*0082*/ 	.short	0x000c
        /*0084*/ 	.byte	0x00, 0xf0, 0x11, 0x00


	//----- nvinfo : EIATTR_KPARAM_INFO
	.align		4
.L_59:
        /*0088*/ 	.byte	0x04, 0x17
        /*008a*/ 	.short	(.L_61 - .L_60)
.L_60:
        /*008c*/ 	.word	0x00000000
        /*0090*/ 	.short	0x0002
        /*0092*/ 	.short	0x0008
        /*0094*/ 	.byte	0x00, 0xf0, 0x11, 0x00


	//----- nvinfo : EIATTR_KPARAM_INFO
	.align		4
.L_61:
        /*0098*/ 	.byte	0x04, 0x17
        /*009a*/ 	.short	(.L_63 - .L_62)
.L_62:
        /*009c*/ 	.word	0x00000000
        /*00a0*/ 	.short	0x0001
        /*00a2*/ 	.short	0x0004
        /*00a4*/ 	.byte	0x00, 0xf0, 0x11, 0x00


	//----- nvinfo : EIATTR_KPARAM_INFO
	.align		4
.L_63:
        /*00a8*/ 	.byte	0x04, 0x17
        /*00aa*/ 	.short	(.L_65 - .L_64)
.L_64:
        /*00ac*/ 	.word	0x00000000
        /*00b0*/ 	.short	0x0000
        /*00b2*/ 	.short	0x0000
        /*00b4*/ 	.byte	0x00, 0xf0, 0x11, 0x00


	//----- nvinfo : EIATTR_SPARSE_MMA_MASK
	.align		4
.L_65:
        /*00b8*/ 	.byte	0x03, 0x50
        /*00ba*/ 	.short	0x0000


	//----- nvinfo : EIATTR_MAXREG_COUNT
	.align		4
        /*00bc*/ 	.byte	0x03, 0x1b
        /*00be*/ 	.short	0x00ff


	//----- nvinfo : EIATTR_MERCURY_ISA_VERSION
	.align		4
        /*00c0*/ 	.byte	0x03, 0x5f
        /*00c2*/ 	.short	0x0101


	//----- nvinfo : EIATTR_VRC_CTA_INIT_COUNT
	.align		4
        /*00c4*/ 	.byte	0x02, 0x4a
	.zero		1
	.zero		1


	//----- nvinfo : EIATTR_EXIT_INSTR_OFFSETS
	.align		4
        /*00c8*/ 	.byte	0x04, 0x1c
        /*00ca*/ 	.short	(.L_67 - .L_66)


	//   ....[0]....
.L_66:
        /*00cc*/ 	.word	0x00000760


	//----- nvinfo : EIATTR_CBANK_PARAM_SIZE
	.align		4
.L_67:
        /*00d0*/ 	.byte	0x03, 0x19
        /*00d2*/ 	.short	0x0044


	//----- nvinfo : EIATTR_PARAM_CBANK
	.align		4
        /*00d4*/ 	.byte	0x04, 0x0a
        /*00d6*/ 	.short	(.L_69 - .L_68)
	.align		4
.L_68:
        /*00d8*/ 	.word	index@(.nv.constant0._Z15dgemm_kernel4_3iiiiiPdiS_iS_i)
        /*00dc*/ 	.short	0x0380
        /*00de*/ 	.short	0x0044


	//----- nvinfo : EIATTR_SW_WAR
	.align		4
.L_69:
        /*00e0*/ 	.byte	0x04, 0x36
        /*00e2*/ 	.short	(.L_71 - .L_70)
.L_70:
        /*00e4*/ 	.word	0x00000008
.L_71:


//--------------------- .nv.info._Z15dgemm_kernel4_2iiiiiPdiS_iS_i --------------------------
	.section	.nv.info._Z15dgemm_kernel4_2iiiiiPdiS_iS_i,"",@"SHT_CUDA_INFO"
	.sectionflags	@""
	.align	4


	//----- nvinfo : EIATTR_CUDA_API_VERSION
	.align		4
        /*0000*/ 	.byte	0x04, 0x37
        /*0002*/ 	.short	(.L_73 - .L_72)
.L_72:
        /*0004*/ 	.word	0x00000082


	//----- nvinfo : EIATTR_KPARAM_INFO
	.align		4
.L_73:
        /*0008*/ 	.byte	0x04, 0x17
        /*000a*/ 	.short	(.L_75 - .L_74)
.L_74:
        /*000c*/ 	.word	0x00000000
        /*0010*/ 	.short	0x000a
        /*0012*/ 	.short	0x0040
        /*0014*/ 	.byte	0x00, 0xf0, 0x11, 0x00


	//----- nvinfo : EIATTR_KPARAM_INFO
	.align		4
.L_75:
        /*0018*/ 	.byte	0x04, 0x17
        /*001a*/ 	.short	(.L_77 - .L_76)
.L_76:
        /*001c*/ 	.word	0x00000000
        /*0020*/ 	.short	0x0009
        /*0022*/ 	.short	0x0038
        /*0024*/ 	.byte	0x00, 0xf5, 0x21, 0x00


	//----- nvinfo : EIATTR_KPARAM_INFO
	.align		4
.L_77:
        /*0028*/ 	.byte	0x04, 0x17
        /*002a*/ 	.short	(.L_79 - .L_78)
.L_78:
        /*002c*/ 	.word	0x00000000
        /*0030*/ 	.short	0x0008
        /*0032*/ 	.short	0x0030
        /*0034*/ 	.byte	0x00, 0xf0, 0x11, 0x00


	//----- nvinfo : EIATTR_KPARAM_INFO
	.align		4
.L_79:
        /*0038*/ 	.byte	0x04, 0x17
        /*003a*/ 	.short	(.L_81 - .L_80)
.L_80:
        /*003c*/ 	.word	0x00000000
        /*0040*/ 	.short	0x0007
        /*0042*/ 	.short	0x0028
        /*0044*/ 	.byte	0x00, 0xf5, 0x21, 0x00


	//----- nvinfo : EIATTR_KPARAM_INFO
	.align		4
.L_81:
        /*0048*/ 	.byte	0x04, 0x17
        /*004a*/ 	.short	(.L_83 - .L_82)
.L_82:
        /*004c*/ 	.word	0x00000000
        /*0050*/ 	.short	0x0006
        /*0052*/ 	.short	0x0020
        /*0054*/ 	.byte	0x00, 0xf0, 0x11, 0x00


	//----- nvinfo : EIATTR_KPARAM_INFO
	.align		4
.L_83:
        /*0058*/ 	.byte	0x04, 0x17
        /*005a*/ 	.short	(.L_85 - .L_84)
.L_84:
        /*005c*/ 	.word	0x00000000
        /*0060*/ 	.short	0x0005
        /*0062*/ 	.short	0x0018
        /*0064*/ 	.byte	0x00, 0xf5, 0x21, 0x00


	//----- nvinfo : EIATTR_KPARAM_INFO
	.align		4
.L_85:
        /*0068*/ 	.byte	0x04, 0x17
        /*006a*/ 	.short	(.L_87 - .L_86)
.L_86:
        /*006c*/ 	.word	0x00000000
        /*0070*/ 	.short	0x0004
        /*0072*/ 	.short	0x0010
        /*0074*/ 	.byte	0x00, 0xf0, 0x11, 0x00


	//----- nvinfo : EIATTR_KPARAM_INFO
	.align		4
.L_87:
        /*0078*/ 	.byte	0x04, 0x17
        /*007a*/ 	.short	(.L_89 - .L_88)
.L_88:
        /*007c*/ 	.word	0x00000000
        /*0080*/ 	.short	0x0003
        /*0082*/ 	.short	0x000c
        /*0084*/ 	.byte	0x00, 0xf0, 0x11, 0x00


	//----- nvinfo : EIATTR_KPARAM_INFO
	.align		4
.L_89:
        /*0088*/ 	.byte	0x04, 0x17
        /*008a*/ 	.short	(.L_91 - .L_90)
.L_90:
        /*008c*/ 	.word	0x00000000
        /*0090*/ 	.short	0x0002
        /*0092*/ 	.short	0x0008
        /*0094*/ 	.byte	0x00, 0xf0, 0x11, 0x00


	//----- nvinfo : EIATTR_KPARAM_INFO
	.align		4
.L_91:
        /*0098*/ 	.byte	0x04, 0x17
        /*009a*/ 	.short	(.L_93 - .L_92)
.L_92:
        /*009c*/ 	.word	0x00000000
        /*00a0*/ 	.short	0x0001
        /*00a2*/ 	.short	0x0004
        /*00a4*/ 	.byte	0x00, 0xf0, 0x11, 0x00


	//----- nvinfo : EIATTR_KPARAM_INFO
	.align		4
.L_93:
        /*00a8*/ 	.byte	0x04, 0x17
        /*00aa*/ 	.short	(.L_95 - .L_94)
.L_94:
        /*00ac*/ 	.word	0x00000000
        /*00b0*/ 	.short	0x0000
        /*00b2*/ 	.short	0x0000
        /*00b4*/ 	.byte	0x00, 0xf0, 0x11, 0x00


	//----- nvinfo : EIATTR_SPARSE_MMA_MASK
	.align		4
.L_95:
        /*00b8*/ 	.byte	0x03, 0x50
        /*00ba*/ 	.short	0x0000


	//----- nvinfo : EIATTR_MAXREG_COUNT
	.align		4
        /*00bc*/ 	.byte	0x03, 0x1b
        /*00be*/ 	.short	0x00ff


	//----- nvinfo : EIATTR_NUM_BARRIERS
	.align		4
        /*00c0*/ 	.byte	0x02, 0x4c
        /*00c2*/ 	.byte	0x01
	.zero		1


	//----- nvinfo : EIATTR_MERCURY_ISA_VERSION
	.align		4
        /*00c4*/ 	.byte	0x03, 0x5f
        /*00c6*/ 	.short	0x0101


	//----- nvinfo : EIATTR_VRC_CTA_INIT_COUNT
	.align		4
        /*00c8*/ 	.byte	0x02, 0x4a
	.zero		1
	.zero		1


	//----- nvinfo : EIATTR_EXIT_INSTR_OFFSETS
	.align		4
        /*00cc*/ 	.byte	0x04, 0x1c
        /*00ce*/ 	.short	(.L_97 - .L_96)


	//   ....[0]....
.L_96:
        /*00d0*/ 	.word	0x000006a0


	//----- nvinfo : EIATTR_CBANK_PARAM_SIZE
	.align		4
.L_97:
        /*00d4*/ 	.byte	0x03, 0x19
        /*00d6*/ 	.short	0x0044


	//----- nvinfo : EIATTR_PARAM_CBANK
	.align		4
        /*00d8*/ 	.byte	0x04, 0x0a
        /*00da*/ 	.short	(.L_99 - .L_98)
	.align		4
.L_98:
        /*00dc*/ 	.word	index@(.nv.constant0._Z15dgemm_kernel4_2iiiiiPdiS_iS_i)
        /*00e0*/ 	.short	0x0380
        /*00e2*/ 	.short	0x0044


	//----- nvinfo : EIATTR_SW_WAR
	.align		4
.L_99:
        /*00e4*/ 	.byte	0x04, 0x36
        /*00e6*/ 	.short	(.L_101 - .L_100)
.L_100:
        /*00e8*/ 	.word	0x00000008
.L_101:


//--------------------- .nv.info._Z30dgemm_kernel_prefetch_s2r_4_16iiiiiPdiS_iS_i --------------------------
	.section	.nv.info._Z30dgemm_kernel_prefetch_s2r_4_16iiiiiPdiS_iS_i,"",@"SHT_CUDA_INFO"
	.sectionflags	@""
	.align	4


	//----- nvinfo : EIATTR_CUDA_API_VERSION
	.align		4
        /*0000*/ 	.byte	0x04, 0x37
        /*0002*/ 	.short	(.L_103 - .L_102)
.L_102:
        /*0004*/ 	.word	0x00000082


	//----- nvinfo : EIATTR_KPARAM_INFO
	.align		4
.L_103:
        /*0008*/ 	.byte	0x04, 0x17
        /*000a*/ 	.short	(.L_105 - .L_104)
.L_104:
        /*000c*/ 	.word	0x00000000
        /*0010*/ 	.short	0x000a
        /*0012*/ 	.short	0x0040
        /*0014*/ 	.byte	0x00, 0xf0, 0x11, 0x00


	//----- nvinfo : EIATTR_KPARAM_INFO
	.align		4
.L_105:
        /*0018*/ 	.byte	0x04, 0x17
        /*001a*/ 	.short	(.L_107 - .L_106)
.L_106:
        /*001c*/ 	.word	0x00000000
        /*0020*/ 	.short	0x0009
        /*0022*/ 	.short	0x0038
        /*0024*/ 	.byte	0x00, 0xf5, 0x21, 0x00


	//----- nvinfo : EIATTR_KPARAM_INFO
	.align		4
.L_107:
        /*0028*/ 	.byte	0x04, 0x17
        /*002a*/ 	.short	(.L_109 - .L_108)
.L_108:
        /*002c*/ 	.word	0x00000000
        /*0030*/ 	.short	0x0008
        /*0032*/ 	.short	0x0030
        /*0034*/ 	.byte	0x00, 0xf0, 0x11, 0x00


	//----- nvinfo : EIATTR_KPARAM_INFO
	.align		4
.L_109:
        /*0038*/ 	.byte	0x04, 0x17
        /*003a*/ 	.short	(.L_111 - .L_110)
.L_110:
        /*003c*/ 	.word	0x00000000
        /*0040*/ 	.short	0x0007
        /*0042*/ 	.short	0x0028
        /*0044*/ 	.byte	0x00, 0xf5, 0x21, 0x00


	//----- nvinfo : EIATTR_KPARAM_INFO
	.align		4
.L_111:
        /*0048*/ 	.byte	0x04, 0x17
        /*004a*/ 	.short	(.L_113 - .L_112)
.L_112:
        /*004c*/ 	.word	0x00000000
        /*0050*/ 	.short	0x0006
        /*0052*/ 	.short	0x0020
        /*0054*/ 	.byte	0x00, 0xf0, 0x11, 0x00


	//----- nvinfo : EIATTR_KPARAM_INFO
	.align		4
.L_113:
        /*0058*/ 	.byte	0x04, 0x17
        /*005a*/ 	.short	(.L_115 - .L_114)
.L_114:
        /*005c*/ 	.word	0x00000000
        /*0060*/ 	.short	0x0005
        /*0062*/ 	.short	0x0018
        /*0064*/ 	.byte	0x00, 0xf5, 0x21, 0x00


	//----- nvinfo : EIATTR_KPARAM_INFO
	.align		4
.L_115:
        /*0068*/ 	.byte	0x04, 0x17
        /*006a*/ 	.short	(.L_117 - .L_116)
.L_116:
        /*006c*/ 	.word	0x00000000
        /*0070*/ 	.short	0x0004
        /*0072*/ 	.short	0x0010
        /*0074*/ 	.byte	0x00, 0xf0, 0x11, 0x00


	//----- nvinfo : EIATTR_KPARAM_INFO
	.align		4
.L_117:
        /*0078*/ 	.byte	0x04, 0x17
        /*007a*/ 	.short	(.L_119 - .L_118)
.L_118:
        /*007c*/ 	.word	0x00000000
        /*0080*/ 	.short	0x0003
        /*0082*/ 	.short	0x000c
        /*0084*/ 	.byte	0x00, 0xf0, 0x11, 0x00


	//----- nvinfo : EIATTR_KPARAM_INFO
	.align		4
.L_119:
        /*0088*/ 	.byte	0x04, 0x17
        /*008a*/ 	.short	(.L_121 - .L_120)
.L_120:
        /*008c*/ 	.word	0x00000000
        /*0090*/ 	.short	0x0002
        /*0092*/ 	.short	0x0008
        /*0094*/ 	.byte	0x00, 0xf0, 0x11, 0x00


	//----- nvinfo : EIATTR_KPARAM_INFO
	.align		4
.L_121:
        /*0098*/ 	.byte	0x04, 0x17
        /*009a*/ 	.short	(.L_123 - .L_122)
.L_122:
        /*009c*/ 	.word	0x00000000
        /*00a0*/ 	.short	0x0001
        /*00a2*/ 	.short	0x0004
        /*00a4*/ 	.byte	0x00, 0xf0, 0x11, 0x00


	//----- nvinfo : EIATTR_KPARAM_INFO
	.align		4
.L_123:
        /*00a8*/ 	.byte	0x04, 0x17
        /*00aa*/ 	.short	(.L_125 - .L_124)
.L_124:
        /*00ac*/ 	.word	0x00000000
        /*00b0*/ 	.short	0x0000
        /*00b2*/ 	.short	0x0000
        /*00b4*/ 	.byte	0x00, 0xf0, 0x11, 0x00


	//----- nvinfo : EIATTR_SPARSE_MMA_MASK
	.align		4
.L_125:
        /*00b8*/ 	.byte	0x03, 0x50
        /*00ba*/ 	.short	0x0000


	//----- nvinfo : EIATTR_MAXREG_COUNT
	.align		4
        /*00bc*/ 	.byte	0x03, 0x1b
        /*00be*/ 	.short	0x00ff


	//----- nvinfo : EIATTR_NUM_BARRIERS
	.align		4
        /*00c0*/ 	.byte	0x02, 0x4c
        /*00c2*/ 	.byte	0x01
	.zero		1


	//----- nvinfo : EIATTR_MERCURY_ISA_VERSION
	.align		4
        /*00c4*/ 	.byte	0x03, 0x5f
        /*00c6*/ 	.short	0x0101


	//----- nvinfo : EIATTR_VRC_CTA_INIT_COUNT
	.align		4
        /*00c8*/ 	.byte	0x02, 0x4a
	.zero		1
	.zero		1


	//----- nvinfo : EIATTR_EXIT_INSTR_OFFSETS
	.align		4
        /*00cc*/ 	.byte	0x04, 0x1c
        /*00ce*/ 	.short	(.L_127 - .L_126)


	//   ....[0]....
.L_126:
        /*00d0*/ 	.word	0x00000920


	//----- nvinfo : EIATTR_CBANK_PARAM_SIZE
	.align		4
.L_127:
        /*00d4*/ 	.byte	0x03, 0x19
        /*00d6*/ 	.short	0x0044


	//----- nvinfo : EIATTR_PARAM_CBANK
	.align		4
        /*00d8*/ 	.byte	0x04, 0x0a
        /*00da*/ 	.short	(.L_129 - .L_128)
	.align		4
.L_128:
        /*00dc*/ 	.word	index@(.nv.constant0._Z30dgemm_kernel_prefetch_s2r_4_16iiiiiPdiS_iS_i)
        /*00e0*/ 	.short	0x0380
        /*00e2*/ 	.short	0x0044


	//----- nvinfo : EIATTR_SW_WAR
	.align		4
.L_129:
        /*00e4*/ 	.byte	0x04, 0x36
        /*00e6*/ 	.short	(.L_131 - .L_130)
.L_130:
        /*00e8*/ 	.word	0x00000008
.L_131:


//--------------------- .nv.info._Z27dgemm_kernel_prefetch_s2r_8iiiiPdiS_iS_i --------------------------
	.section	.nv.info._Z27dgemm_kernel_prefetch_s2r_8iiiiPdiS_iS_i,"",@"SHT_CUDA_INFO"
	.sectionflags	@""
	.align	4


	//----- nvinfo : EIATTR_CUDA_API_VERSION
	.align		4
        /*0000*/ 	.byte	0x04, 0x37
        /*0002*/ 	.short	(.L_133 - .L_132)
.L_132:
        /*0004*/ 	.word	0x00000082


	//----- nvinfo : EIATTR_KPARAM_INFO
	.align		4
.L_133:
        /*0008*/ 	.byte	0x04, 0x17
        /*000a*/ 	.short	(.L_135 - .L_134)
.L_134:
        /*000c*/ 	.word	0x00000000
        /*0010*/ 	.short	0x0009
        /*0012*/ 	.short	0x0038
        /*0014*/ 	.byte	0x00, 0xf0, 0x11, 0x00


	//----- nvinfo : EIATTR_KPARAM_INFO
	.align		4
.L_135:
        /*0018*/ 	.byte	0x04, 0x17
        /*001a*/ 	.short	(.L_137 - .L_136)
.L_136:
        /*001c*/ 	.word	0x00000000
        /*0020*/ 	.short	0x0008
        /*0022*/ 	.short	0x0030
        /*0024*/ 	.byte	0x00, 0xf5, 0x21, 0x00


	//----- nvinfo : EIATTR_KPARAM_INFO
	.align		4
.L_137:
        /*0028*/ 	.byte	0x04, 0x17
        /*002a*/ 	.short	(.L_139 - .L_138)
.L_138:
        /*002c*/ 	.word	0x00000000
        /*0030*/ 	.short	0x0007
        /*0032*/ 	.short	0x0028
        /*0034*/ 	.byte	0x00, 0xf0, 0x11, 0x00


	//----- nvinfo : EIATTR_KPARAM_INFO
	.align		4
.L_139:
        /*0038*/ 	.byte	0x04, 0x17
        /*003a*/ 	.short	(.L_141 - .L_140)
.L_140:
        /*003c*/ 	.word	0x00000000
        /*0040*/ 	.short	0x0006
        /*0042*/ 	.short	0x0020
        /*0044*/ 	.byte	0x00, 0xf5, 0x21, 0x00


	//----- nvinfo : EIATTR_KPARAM_INFO
	.align		4
.L_141:
        /*0048*/ 	.byte	0x04, 0x17
        /*004a*/ 	.short	(.L_143 - .L_142)
.L_142:
        /*004c*/ 	.word	0x00000000
        /*0050*/ 	.short	0x0005
        /*0052*/ 	.short	0x0018
        /*0054*/ 	.byte	0x00, 0xf0, 0x11, 0x00


	//----- nvinfo : EIATTR_KPARAM_INFO
	.align		4
.L_143:
        /*0058*/ 	.byte	0x04, 0x17
        /*005a*/ 	.short	(.L_145 - .L_144)
.L_144:
        /*005c*/ 	.word	0x00000000
        /*0060*/ 	.short	0x0004
        /*0062*/ 	.short	0x0010
        /*0064*/ 	.byte	0x00, 0xf5, 0x21, 0x00


	//----- nvinfo : EIATTR_KPARAM_INFO
	.align		4
.L_145:
        /*0068*/ 	.byte	0x04, 0x17
        /*006a*/ 	.short	(.L_147 - .L_146)
.L_146:
        /*006c*/ 	.word	0x00000000
        /*0070*/ 	.short	0x0003
        /*0072*/ 	.short	0x000c
        /*0074*/ 	.byte	0x00, 0xf0, 0x11, 0x00


	//----- nvinfo : EIATTR_KPARAM_INFO
	.align		4
.L_147:
        /*0078*/ 	.byte	0x04, 0x17
        /*007a*/ 	.short	(.L_149 - .L_148)
.L_148:
        /*007c*/ 	.word	0x00000000
        /*0080*/ 	.short	0x0002
        /*0082*/ 	.short	0x0008
        /*0084*/ 	.byte	0x00, 0xf0, 0x11, 0x00


	//----- nvinfo : EIATTR_KPARAM_INFO
	.align		4
.L_149:
        /*0088*/ 	.byte	0x04, 0x17
        /*008a*/ 	.short	(.L_151 - .L_150)
.L_150:
        /*008c*/ 	.word	0x00000000
        /*0090*/ 	.short	0x0001
        /*0092*/ 	.short	0x0004
        /*0094*/ 	.byte	0x00, 0xf0, 0x11, 0x00


	//----- nvinfo : EIATTR_KPARAM_INFO
	.align		4
.L_151:
        /*0098*/ 	.byte	0x04, 0x17
        /*009a*/ 	.short	(.L_153 - .L_152)
.L_152:
        /*009c*/ 	.word	0x00000000
        /*00a0*/ 	.short	0x0000
        /*00a2*/ 	.short	0x0000
        /*00a4*/ 	.byte	0x00, 0xf0, 0x11, 0x00


	//----- nvinfo : EIATTR_SPARSE_MMA_MASK
	.align		4
.L_153:
        /*00a8*/ 	.byte	0x03, 0x50
        /*00aa*/ 	.short	0x0000


	//----- nvinfo : EIATTR_MAXREG_COUNT
	.align		4
        /*00ac*/ 	.byte	0x03, 0x1b
        /*00ae*/ 	.short	0x00ff


	//----- nvinfo : EIATTR_NUM_BARRIERS
	.align		4
        /*00b0*/ 	.byte	0x02, 0x4c
        /*00b2*/ 	.byte	0x01
	.zero		1


	//----- nvinfo : EIATTR_MERCURY_ISA_VERSION
	.align		4
        /*00b4*/ 	.byte	0x03, 0x5f
        /*00b6*/ 	.short	0x0101


	//----- nvinfo : EIATTR_VRC_CTA_INIT_COUNT
	.align		4
        /*00b8*/ 	.byte	0x02, 0x4a
	.zero		1
	.zero		1


	//----- nvinfo : EIATTR_EXIT_INSTR_OFFSETS
	.align		4
        /*00bc*/ 	.byte	0x04, 0x1c
        /*00be*/ 	.short	(.L_155 - .L_154)


	//   ....[0]....
.L_154:
        /*00c0*/ 	.word	0x00001940


	//----- nvinfo : EIATTR_CBANK_PARAM_SIZE
	.align		4
.L_155:
        /*00c4*/ 	.byte	0x03, 0x19
        /*00c6*/ 	.short	0x003c


	//----- nvinfo : EIATTR_PARAM_CBANK
	.align		4
        /*00c8*/ 	.byte	0x04, 0x0a
        /*00ca*/ 	.short	(.L_157 - .L_156)
	.align		4
.L_156:
        /*00cc*/ 	.word	index@(.nv.constant0._Z27dgemm_kernel_prefetch_s2r_8iiiiPdiS_iS_i)
        /*00d0*/ 	.short	0x0380
        /*00d2*/ 	.short	0x003c


	//----- nvinfo : EIATTR_SW_WAR
	.align		4
.L_157:
        /*00d4*/ 	.byte	0x04, 0x36
        /*00d6*/ 	.short	(.L_159 - .L_158)
.L_158:
        /*00d8*/ 	.word	0x00000008
.L_159:


//--------------------- .nv.info._Z28dgemm_kernel_prefetch_s2r_16iiiiPdiS_iS_i --------------------------
	.section	.nv.info._Z28dgemm_kernel_prefetch_s2r_16iiiiPdiS_iS_i,"",@"SHT_CUDA_INFO"
	.sectionflags	@""
	.align	4


	//----- nvinfo : EIATTR_CUDA_API_VERSION
	.align		4
        /*0000*/ 	.byte	0x04, 0x37
        /*0002*/ 	.short	(.L_161 - .L_160)
.L_160:
        /*0004*/ 	.word	0x00000082


	//----- nvinfo : EIATTR_KPARAM_INFO
	.align		4
.L_161:
        /*0008*/ 	.byte	0x04, 0x17
        /*000a*/ 	.short	(.L_163 - .L_162)
.L_162:
        /*000c*/ 	.word	0x00000000
        /*0010*/ 	.short	0x0009
        /*0012*/ 	.short	0x0038
        /*0014*/ 	.byte	0x00, 0xf0, 0x11, 0x00


	//----- nvinfo : EIATTR_KPARAM_INFO
	.align		4
.L_163:
        /*0018*/ 	.byte	0x04, 0x17
        /*001a*/ 	.short	(.L_165 - .L_164)
.L_164:
        /*001c*/ 	.word	0x00000000
        /*0020*/ 	.short	0x0008
        /*0022*/ 	.short	0x0030
        /*0024*/ 	.byte	0x00, 0xf5, 0x21, 0x00


	//----- nvinfo : EIATTR_KPARAM_INFO
	.align		4
.L_165:
        /*0028*/ 	.byte	0x04, 0x17
        /*002a*/ 	.short	(.L_167 - .L_166)
.L_166:
        /*002c*/ 	.word	0x00000000
        /*0030*/ 	.short	0x0007
        /*0032*/ 	.short	0x0028
        /*0034*/ 	.byte	0x00, 0xf0, 0x11, 0x00


	//----- nvinfo : EIATTR_KPARAM_INFO
	.align		4
.L_167:
        /*0038*/ 	.byte	0x04, 0x17
        /*003a*/ 	.short	(.L_169 - .L_168)
.L_168:
        /*003c*/ 	.word	0x00000000
        /*0040*/ 	.short	0x0006
        /*0042*/ 	.short	0x0020
        /*0044*/ 	.byte	0x00, 0xf5, 0x21, 0x00


	//----- nvinfo : EIATTR_KPARAM_INFO
	.align		4
.L_169:
        /*0048*/ 	.byte	0x04, 0x17
        /*004a*/ 	.short	(.L_171 - .L_170)
.L_170:
        /*004c*/ 	.word	0x00000000
        /*0050*/ 	.short	0x0005
        /*0052*/ 	.short	0x0018
        /*0054*/ 	.byte	0x00, 0xf0, 0x11, 0x00


	//----- nvinfo : EIATTR_KPARAM_INFO
	.align		4
.L_171:
        /*0058*/ 	.byte	0x04, 0x17
        /*005a*/ 	.short	(.L_173 - .L_172)
.L_172:
        /*005c*/ 	.word	0x00000000
        /*0060*/ 	.short	0x0004
        /*0062*/ 	.short	0x0010
        /*0064*/ 	.byte	0x00, 0xf5, 0x21, 0x00


	//----- nvinfo : EIATTR_KPARAM_INFO
	.align		4
.L_173:
        /*0068*/ 	.byte	0x04, 0x17
        /*006a*/ 	.short	(.L_175 - .L_174)
.L_174:
        /*006c*/ 	.word	0x00000000
        /*0070*/ 	.short	0x0003
        /*0072*/ 	.short	0x000c
        /*0074*/ 	.byte	0x00, 0xf0, 0x11, 0x00


	//----- nvinfo : EIATTR_KPARAM_INFO
	.align		4
.L_175:
        /*0078*/ 	.byte	0x04, 0x17
        /*007a*/ 	.short	(.L_177 - .L_176)
.L_176:
        /*007c*/ 	.word	0x00000000
        /*0080*/ 	.short	0x0002
        /*0082*/ 	.short	0x0008
        /*0084*/ 	.byte	0x00, 0xf0, 0x11, 0x00


	//----- nvinfo : EIATTR_KPARAM_INFO
	.align		4
.L_177:
        /*0088*/ 	.byte	0x04, 0x17
        /*008a*/ 	.short	(.L_179 - .L_178)
.L_178:
        /*008c*/ 	.word	0x00000000
        /*0090*/ 	.short	0x0001
        /*0092*/ 	.short	0x0004
        /*0094*/ 	.byte	0x00, 0xf0, 0x11, 0x00


	//----- nvinfo : EIATTR_KPARAM_INFO
	.align		4
.L_179:
        /*0098*/ 	.byte	0x04, 0x17
        /*009a*/ 	.short	(.L_181 - .L_180)
.L_180:
        /*009c*/ 	.word	0x00000000
        /*00a0*/ 	.short	0x0000
        /*00a2*/ 	.short	0x0000
        /*00a4*/ 	.byte	0x00, 0xf0, 0x11, 0x00


	//----- nvinfo : EIATTR_SPARSE_MMA_MASK
	.align		4
.L_181:
        /*00a8*/ 	.byte	0x03, 0x50
        /*00aa*/ 	.short	0x0000


	//----- nvinfo : EIATTR_MAXREG_COUNT
	.align		4
        /*00ac*/ 	.byte	0x03, 0x1b
        /*00ae*/ 	.short	0x00ff


	//----- nvinfo : EIATTR_NUM_BARRIERS
	.align		4
        /*00b0*/ 	.byte	0x02, 0x4c
        /*00b2*/ 	.byte	0x01
	.zero		1


	//----- nvinfo : EIATTR_MERCURY_ISA_VERSION
	.align		4
        /*00b4*/ 	.byte	0x03, 0x5f
        /*00b6*/ 	.short	0x0101


	//----- nvinfo : EIATTR_VRC_CTA_INIT_COUNT
	.align		4
        /*00b8*/ 	.byte	0x02, 0x4a
	.zero		1
	.zero		1


	//----- nvinfo : EIATTR_EXIT_INSTR_OFFSETS
	.align		4
        /*00bc*/ 	.byte	0x04, 0x1c
        /*00be*/ 	.short	(.L_183 - .L_182)


	//   ....[0]....
.L_182:
        /*00c0*/ 	.word	0x00001b30


	//----- nvinfo : EIATTR_CBANK_PARAM_SIZE
	.align		4
.L_183:
        /*00c4*/ 	.byte	0x03, 0x19
        /*00c6*/ 	.short	0x003c


	//----- nvinfo : EIATTR_PARAM_CBANK
	.align		4
        /*00c8*/ 	.byte	0x04, 0x0a
        /*00ca*/ 	.short	(.L_185 - .L_184)
	.align		4
.L_184:
        /*00cc*/ 	.word	index@(.nv.constant0._Z28dgemm_kernel_prefetch_s2r_16iiiiPdiS_iS_i)
        /*00d0*/ 	.short	0x0380
        /*00d2*/ 	.short	0x003c


	//----- nvinfo : EIATTR_SW_WAR
	.align		4
.L_185:
        /*00d4*/ 	.byte	0x04, 0x36
        /*00d6*/ 	.short	(.L_187 - .L_186)
.L_186:
        /*00d8*/ 	.word	0x00000008
.L_187:


//--------------------- .nv.info._Z19dgemm_kernel_sharediiiiPdiS_iS_i --------------------------
	.section	.nv.info._Z19dgemm_kernel_sharediiiiPdiS_iS_i,"",@"SHT_CUDA_INFO"
	.sectionflags	@""
	.align	4


	//----- nvinfo : EIATTR_CUDA_API_VERSION
	.align		4
        /*0000*/ 	.byte	0x04, 0x37
        /*0002*/ 	.short	(.L_189 - .L_188)
.L_188:
        /*0004*/ 	.word	0x00000082


	//----- nvinfo : EIATTR_KPARAM_INFO
	.align		4
.L_189:
        /*0008*/ 	.byte	0x04, 0x17
        /*000a*/ 	.short	(.L_191 - .L_190)
.L_190:
        /*000c*/ 	.word	0x00000000
        /*0010*/ 	.short	0x0009
        /*0012*/ 	.short	0x0038
        /*0014*/ 	.byte	0x00, 0xf0, 0x11, 0x00


	//----- nvinfo : EIATTR_KPARAM_INFO
	.align		4
.L_191:
        /*0018*/ 	.byte	0x04, 0x17
        /*001a*/ 	.short	(.L_193 - .L_192)
.L_192:
        /*001c*/ 	.word	0x00000000
        /*0020*/ 	.short	0x0008
        /*0022*/ 	.short	0x0030
        /*0024*/ 	.byte	0x00, 0xf5, 0x21, 0x00


	//----- nvinfo : EIATTR_KPARAM_INFO
	.align		4
.L_193:
        /*0028*/ 	.byte	0x04, 0x17
        /*002a*/ 	.short	(.L_195 - .L_194)
.L_194:
        /*002c*/ 	.word	0x00000000
        /*0030*/ 	.short	0x0007
        /*0032*/ 	.short	0x0028
        /*0034*/ 	.byte	0x00, 0xf0, 0x11, 0x00


	//----- nvinfo : EIATTR_KPARAM_INFO
	.align		4
.L_195:
        /*0038*/ 	.byte	0x04, 0x17
        /*003a*/ 	.short	(.L_197 - .L_196)
.L_196:
        /*003c*/ 	.word	0x00000000
        /*0040*/ 	.short	0x0006
        /*0042*/ 	.short	0x0020
        /*0044*/ 	.byte	0x00, 0xf5, 0x21, 0x00


	//----- nvinfo : EIATTR_KPARAM_INFO
	.align		4
.L_197:
        /*0048*/ 	.byte	0x04, 0x17
        /*004a*/ 	.short	(.L_199 - .L_198)
.L_198:
        /*004c*/ 	.word	0x00000000
        /*0050*/ 	.short	0x0005
        /*0052*/ 	.short	0x0018
        /*0054*/ 	.byte	0x00, 0xf0, 0x11, 0x00


	//----- nvinfo : EIATTR_KPARAM_INFO
	.align		4
.L_199:
        /*0058*/ 	.byte	0x04, 0x17
        /*005a*/ 	.short	(.L_201 - .L_200)
.L_200:
        /*005c*/ 	.word	0x00000000
        /*0060*/ 	.short	0x0004
        /*0062*/ 	.short	0x0010
        /*0064*/ 	.byte	0x00, 0xf5, 0x21, 0x00


	//----- nvinfo : EIATTR_KPARAM_INFO
	.align		4
.L_201:
        /*0068*/ 	.byte	0x04, 0x17
        /*006a*/ 	.short	(.L_203 - .L_202)
.L_202:
        /*006c*/ 	.word	0x00000000
        /*0070*/ 	.short	0x0003
        /*0072*/ 	.short	0x000c
        /*0074*/ 	.byte	0x00, 0xf0, 0x11, 0x00


	//----- nvinfo : EIATTR_KPARAM_INFO
	.align		4
.L_203:
        /*0078*/ 	.byte	0x04, 0x17
        /*007a*/ 	.short	(.L_205 - .L_204)
.L_204:
        /*007c*/ 	.word	0x00000000
        /*0080*/ 	.short	0x0002
        /*0082*/ 	.short	0x0008
        /*0084*/ 	.byte	0x00, 0xf0, 0x11, 0x00


	//----- nvinfo : EIATTR_KPARAM_INFO
	.align		4
.L_205:
        /*0088*/ 	.byte	0x04, 0x17
        /*008a*/ 	.short	(.L_207 - .L_206)
.L_206:
        /*008c*/ 	.word	0x00000000
        /*0090*/ 	.short	0x0001
        /*0092*/ 	.short	0x0004
        /*0094*/ 	.byte	0x00, 0xf0, 0x11, 0x00


	//----- nvinfo : EIATTR_KPARAM_INFO
	.align		4
.L_207:
        /*0098*/ 	.byte	0x04, 0x17
        /*009a*/ 	.short	(.L_209 - .L_208)
.L_208:
        /*009c*/ 	.word	0x00000000
        /*00a0*/ 	.short	0x0000
        /*00a2*/ 	.short	0x0000
        /*00a4*/ 	.byte	0x00, 0xf0, 0x11, 0x00


	//----- nvinfo : EIATTR_SPARSE_MMA_MASK
	.align		4
.L_209:
        /*00a8*/ 	.byte	0x03, 0x50
        /*00aa*/ 	.short	0x0000


	//----- nvinfo : EIATTR_MAXREG_COUNT
	.align		4
        /*00ac*/ 	.byte	0x03, 0x1b
        /*00ae*/ 	.short	0x00ff


	//----- nvinfo : EIATTR_NUM_BARRIERS
	.align		4
        /*00b0*/ 	.byte	0x02, 0x4c
        /*00b2*/ 	.byte	0x01
	.zero		1


	//----- nvinfo : EIATTR_MERCURY_ISA_VERSION
	.align		4
        /*00b4*/ 	.byte	0x03, 0x5f
        /*00b6*/ 	.short	0x0101


	//----- nvinfo : EIATTR_VRC_CTA_INIT_COUNT
	.align		4
        /*00b8*/ 	.byte	0x02, 0x4a
	.zero		1
	.zero		1


	//----- nvinfo : EIATTR_EXIT_INSTR_OFFSETS
	.align		4
        /*00bc*/ 	.byte	0x04, 0x1c
        /*00be*/ 	.short	(.L_211 - .L_210)


	//   ....[0]....
.L_210:
        /*00c0*/ 	.word	0x00000f40


	//----- nvinfo : EIATTR_CBANK_PARAM_SIZE
	.align		4
.L_211:
        /*00c4*/ 	.byte	0x03, 0x19
        /*00c6*/ 	.short	0x003c


	//----- nvinfo : EIATTR_PARAM_CBANK
	.align		4
        /*00c8*/ 	.byte	0x04, 0x0a
        /*00ca*/ 	.short	(.L_213 - .L_212)
	.align		4
.L_212:
        /*00cc*/ 	.word	index@(.nv.constant0._Z19dgemm_kernel_sharediiiiPdiS_iS_i)
        /*00d0*/ 	.short	0x0380
        /*00d2*/ 	.short	0x003c


	//----- nvinfo : EIATTR_SW_WAR
	.align		4
.L_213:
        /*00d4*/ 	.byte	0x04, 0x36
        /*00d6*/ 	.short	(.L_215 - .L_214)
.L_214:
        /*00d8*/ 	.word	0x00000008
.L_215:


//--------------------- .nv.info._Z18dgemm_kernel_naiveiiiPdiS_iS_i --------------------------
	.section	.nv.info._Z18dgemm_kernel_naiveiiiPdiS_iS_i,"",@"SHT_CUDA_INFO"
	.sectionflags	@""
	.align	4


	//----- nvinfo : EIATTR_CUDA_API_VERSION
	.align		4
        /*0000*/ 	.byte	0x04, 0x37
        /*0002*/ 	.short	(.L_217 - .L_216)
.L_216:
        /*0004*/ 	.word	0x00000082


	//----- nvinfo : EIATTR_KPARAM_INFO
	.align		4
.L_217:
        /*0008*/ 	.byte	0x04, 0x17
        /*000a*/ 	.short	(.L_219 - .L_218)
.L_218:
        /*000c*/ 	.word	0x00000000
        /*0010*/ 	.short	0x0008
        /*0012*/ 	.short	0x0038
        /*0014*/ 	.byte	0x00, 0xf0, 0x11, 0x00


	//----- nvinfo : EIATTR_KPARAM_INFO
	.align		4
.L_219:
        /*0018*/ 	.byte	0x04, 0x17
        /*001a*/ 	.short	(.L_221 - .L_220)
.L_220:
        /*001c*/ 	.word	0x00000000
        /*0020*/ 	.short	0x0007
        /*0022*/ 	.short	0x0030
        /*0024*/ 	.byte	0x00, 0xf5, 0x21, 0x00


	//----- nvinfo : EIATTR_KPARAM_INFO
	.align		4
.L_221:
        /*0028*/ 	.byte	0x04, 0x17
        /*002a*/ 	.short	(.L_223 - .L_222)
.L_222:
        /*002c*/ 	.word	0x00000000
        /*0030*/ 	.short	0x0006
        /*0032*/ 	.short	0x0028
        /*0034*/ 	.byte	0x00, 0xf0, 0x11, 0x00


	//----- nvinfo : EIATTR_KPARAM_INFO
	.align		4
.L_223:
        /*0038*/ 	.byte	0x04, 0x17
        /*003a*/ 	.short	(.L_225 - .L_224)
.L_224:
        /*003c*/ 	.word	0x00000000
        /*0040*/ 	.short	0x0005
        /*0042*/ 	.short	0x0020
        /*0044*/ 	.byte	0x00, 0xf5, 0x21, 0x00


	//----- nvinfo : EIATTR_KPARAM_INFO
	.align		4
.L_225:
        /*0048*/ 	.byte	0x04, 0x17
        /*004a*/ 	.short	(.L_227 - .L_226)
.L_226:
        /*004c*/ 	.word	0x00000000
        /*0050*/ 	.short	0x0004
        /*0052*/ 	.short	0x0018
        /*0054*/ 	.byte	0x00, 0xf0, 0x11, 0x00


	//----- nvinfo : EIATTR_KPARAM_INFO
	.align		4
.L_227:
        /*0058*/ 	.byte	0x04, 0x17
        /*005a*/ 	.short	(.L_229 - .L_228)
.L_228:
        /*005c*/ 	.word	0x00000000
        /*0060*/ 	.short	0x0003
        /*0062*/ 	.short	0x0010
        /*0064*/ 	.byte	0x00, 0xf5, 0x21, 0x00


	//----- nvinfo : EIATTR_KPARAM_INFO
	.align		4
.L_229:
        /*0068*/ 	.byte	0x04, 0x17
        /*006a*/ 	.short	(.L_231 - .L_230)
.L_230:
        /*006c*/ 	.word	0x00000000
        /*0070*/ 	.short	0x0002
        /*0072*/ 	.short	0x0008
        /*0074*/ 	.byte	0x00, 0xf0, 0x11, 0x00


	//----- nvinfo : EIATTR_KPARAM_INFO
	.align		4
.L_231:
        /*0078*/ 	.byte	0x04, 0x17
        /*007a*/ 	.short	(.L_233 - .L_232)
.L_232:
        /*007c*/ 	.word	0x00000000
        /*0080*/ 	.short	0x0001
        /*0082*/ 	.short	0x0004
        /*0084*/ 	.byte	0x00, 0xf0, 0x11, 0x00


	//----- nvinfo : EIATTR_KPARAM_INFO
	.align		4
.L_233:
        /*0088*/ 	.byte	0x04, 0x17
        /*008a*/ 	.short	(.L_235 - .L_234)
.L_234:
        /*008c*/ 	.word	0x00000000
        /*0090*/ 	.short	0x0000
        /*0092*/ 	.short	0x0000
        /*0094*/ 	.byte	0x00, 0xf0, 0x11, 0x00


	//----- nvinfo : EIATTR_SPARSE_MMA_MASK
	.align		4
.L_235:
        /*0098*/ 	.byte	0x03, 0x50
        /*009a*/ 	.short	0x0000


	//----- nvinfo : EIATTR_MAXREG_COUNT
	.align		4
        /*009c*/ 	.byte	0x03, 0x1b
        /*009e*/ 	.short	0x00ff


	//----- nvinfo : EIATTR_MERCURY_ISA_VERSION
	.align		4
        /*00a0*/ 	.byte	0x03, 0x5f
        /*00a2*/ 	.short	0x0101


	//----- nvinfo : EIATTR_VRC_CTA_INIT_COUNT
	.align		4
        /*00a4*/ 	.byte	0x02, 0x4a
	.zero		1
	.zero		1


	//----- nvinfo : EIATTR_EXIT_INSTR_OFFSETS
	.align		4
        /*00a8*/ 	.byte	0x04, 0x1c
        /*00aa*/ 	.short	(.L_237 - .L_236)


	//   ....[0]....
.L_236:
        /*00ac*/ 	.word	0x00000270


	//----- nvinfo : EIATTR_CBANK_PARAM_SIZE
	.align		4
.L_237:
        /*00b0*/ 	.byte	0x03, 0x19
        /*00b2*/ 	.short	0x003c


	//----- nvinfo : EIATTR_PARAM_CBANK
	.align		4
        /*00b4*/ 	.byte	0x04, 0x0a
        /*00b6*/ 	.short	(.L_239 - .L_238)
	.align		4
.L_238:
        /*00b8*/ 	.word	index@(.nv.constant0._Z18dgemm_kernel_naiveiiiPdiS_iS_i)
        /*00bc*/ 	.short	0x0380
        /*00be*/ 	.short	0x003c


	//----- nvinfo : EIATTR_SW_WAR
	.align		4
.L_239:
        /*00c0*/ 	.byte	0x04, 0x36
        /*00c2*/ 	.short	(.L_241 - .L_240)
.L_240:
        /*00c4*/ 	.word	0x00000008
.L_241:


//--------------------- .nv.callgraph             --------------------------
	.section	.nv.callgraph,"",@"SHT_CUDA_CALLGRAPH"
	.align	4
	.sectionentsize	8
	.align		4
        /*0000*/ 	.word	0x00000000
	.align		4
        /*0004*/ 	.word	0xffffffff
	.align		4
        /*0008*/ 	.word	0x00000000
	.align		4
        /*000c*/ 	.word	0xfffffffe
	.align		4
        /*0010*/ 	.word	0x00000000
	.align		4
        /*0014*/ 	.word	0xfffffffd
	.align		4
        /*0018*/ 	.word	0x00000000
	.align		4
        /*001c*/ 	.word	0xfffffffc


//--------------------- .text._Z15dgemm_kernel4_3iiiiiPdiS_iS_i --------------------------
	.section	.text._Z15dgemm_kernel4_3iiiiiPdiS_iS_i,"ax",@progbits
	.align	128
        .global         _Z15dgemm_kernel4_3iiiiiPdiS_iS_i
        .type           _Z15dgemm_kernel4_3iiiiiPdiS_iS_i,@function
        .size           _Z15dgemm_kernel4_3iiiiiPdiS_iS_i,(.L_x_61 - _Z15dgemm_kernel4_3iiiiiPdiS_iS_i)
        .other          _Z15dgemm_kernel4_3iiiiiPdiS_iS_i,@"STO_CUDA_ENTRY STV_DEFAULT"
_Z15dgemm_kernel4_3iiiiiPdiS_iS_i:
.text._Z15dgemm_kernel4_3iiiiiPdiS_iS_i:
[----:B------:R-:W-:Y:S01]  /*0000*/  LDC R1, c[0x0][0x37c] ;  /* 0x0000df00ff017b82 */ /* 0x000fe20000000800 */
[----:B------:R-:W0:Y:S01]  /*0010*/  S2R R0, SR_TID.X ;  /* 0x0000000000007919 */ /* 0x000e220000002100 */
[----:B------:R-:W1:Y:S06]  /*0020*/  LDCU UR5, c[0x0][0x388] ;  /* 0x00007100ff0577ac */ /* 0x000e6c0008000800 */
[----:B------:R-:W0:Y:S01]  /*0030*/  S2UR UR4, SR_CTAID.X ;  /* 0x00000000000479c3 */ /* 0x000e220000002500 */
[----:B------:R-:W-:Y:S02]  /*0040*/  CS2R R4, SRZ ;  /* 0x0000000000047805 */ /* 0x000fe4000001ff00 */
[----:B------:R-:W-:Y:S01]  /*0050*/  CS2R R36, SRZ ;  /* 0x0000000000247805 */ /* 0x000fe2000001ff00 */
[----:B------:R-:W2:Y:S04]  /*0060*/  LDCU.64 UR10, c[0x0][0x358] ;  /* 0x00006b00ff0a77ac */ /* 0x000ea80008000a00 */
[----:B------:R-:W0:Y:S08]  /*0070*/  LDC R3, c[0x0][0x360] ;  /* 0x0000d800ff037b82 */ /* 0x000e300000000800 */
[----:B------:R-:W3:Y:S01]  /*0080*/  LDC.64 R12, c[0x0][0x398] ;  /* 0x0000e600ff0c7b82 */ /* 0x000ee20000000a00 */
[----:B-1----:R-:W-:Y:S01]  /*0090*/  UISETP.GE.AND UP0, UPT, UR5, 0x1, UPT ;  /* 0x000000010500788c */ /* 0x002fe2000bf06270 */
[----:B0-----:R-:W-:-:S04]  /*00a0*/  IMAD R3, R3, UR4, R0 ;  /* 0x0000000403037c24 */ /* 0x001fc8000f8e0200 */
[----:B---3--:R-:W-:-:S04]  /*00b0*/  IMAD.WIDE R12, R3, 0x8, R12 ;  /* 0x00000008030c7825 */ /* 0x008fc800078e020c */
[----:B--2---:R-:W-:Y:S05]  /*00c0*/  BRA.U !UP0, `(.L_x_0) ;  /* 0x00000005087c7547 */ /* 0x004fea000b800000 */
[----:B------:R-:W0:Y:S01]  /*00d0*/  LDC R25, c[0x0][0x3a0] ;  /* 0x0000e800ff197b82 */ /* 0x000e220000000800 */
[----:B------:R-:W1:Y:S07]  /*00e0*/  LDCU.64 UR6, c[0x0][0x3a8] ;  /* 0x00007500ff0677ac */ /* 0x000e6e0008000a00 */
[----:B------:R-:W2:Y:S08]  /*00f0*/  LDC.64 R14, c[0x0][0x3a8] ;  /* 0x0000ea00ff0e7b82 */ /* 0x000eb00000000a00 */
[----:B------:R-:W3:Y:S08]  /*0100*/  LDC R3, c[0x0][0x3b0] ;  /* 0x0000ec00ff037b82 */ /* 0x000ef00000000800 */
[----:B------:R-:W3:Y:S01]  /*0110*/  LDC.64 R4, c[0x0][0x3a8] ;  /* 0x0000ea00ff047b82 */ /* 0x000ee20000000a00 */
[C---:B0-----:R-:W-:Y:S01]  /*0120*/  IMAD.WIDE R16, R25.reuse, 0x8, R12 ;  /* 0x0000000819107825 */ /* 0x041fe200078e020c */
[----:B------:R-:W0:Y:S01]  /*0130*/  LDCU UR9, c[0x0][0x390] ;  /* 0x00007200ff0977ac */ /* 0x000e220008000800 */
[----:B------:R-:W5:Y:S01]  /*0140*/  LDG.E.64 R12, desc[UR10][R12.64] ;  /* 0x0000000a0c0c7981 */ /* 0x000f62000c1e1b00 */
[----:B------:R-:W4:Y:S01]  /*0150*/  LDCU UR13, c[0x0][0x388] ;  /* 0x00007100ff0d77ac */ /* 0x000f220008000800 */
[----:B------:R-:W-:-:S02]  /*0160*/  IMAD.WIDE R10, R25, 0x8, R16 ;  /* 0x00000008190a7825 */ /* 0x000fc400078e0210 */
[----:B--2---:R-:W5:Y:S01]  /*0170*/  LDG.E.64 R6, desc[UR10][R14.64+0x8] ;  /* 0x0000080a0e067981 */ /* 0x004f62000c1e1b00 */
[----:B------:R-:W2:Y:S03]  /*0180*/  LDCU UR16, c[0x0][0x3b0] ;  /* 0x00007600ff1077ac */ /* 0x000ea60008000800 */
[----:B------:R-:W5:Y:S01]  /*0190*/  LDG.E.64 R32, desc[UR10][R14.64] ;  /* 0x0000000a0e207981 */ /* 0x000f62000c1e1b00 */
[----:B------:R-:W-:Y:S01]  /*01a0*/  IMAD.WIDE R8, R25, 0x8, R10 ;  /* 0x0000000819087825 */ /* 0x000fe200078e020a */
[----:B------:R-:W0:Y:S02]  /*01b0*/  LDCU UR12, c[0x0][0x390] ;  /* 0x00007200ff0c77ac */ /* 0x000e240008000800 */
[----:B------:R-:W5:Y:S04]  /*01c0*/  LDG.E.64 R16, desc[UR10][R16.64] ;  /* 0x0000000a10107981 */ /* 0x000f68000c1e1b00 */
[----:B------:R-:W5:Y:S04]  /*01d0*/  LDG.E.64 R10, desc[UR10][R10.64] ;  /* 0x0000000a0a0a7981 */ /* 0x000f68000c1e1b00 */
[----:B------:R-:W5:Y:S01]  /*01e0*/  LDG.E.64 R20, desc[UR10][R8.64] ;  /* 0x0000000a08147981 */ /* 0x000f62000c1e1b00 */
[----:B---3--:R-:W-:Y:S01]  /*01f0*/  IMAD.WIDE R4, R3, 0x8, R4 ;  /* 0x0000000803047825 */ /* 0x008fe200078e0204 */
[----:B-1----:R-:W-:Y:S01]  /*0200*/  UIADD3 UR5, UP0, UPT, UR6, 0x10, URZ ;  /* 0x0000001006057890 */ /* 0x002fe2000ff1e0ff */
[----:B------:R-:W-:-:S02]  /*0210*/  CS2R R36, SRZ ;  /* 0x0000000000247805 */ /* 0x000fc4000001ff00 */
[----:B------:R-:W-:Y:S01]  /*0220*/  IMAD.WIDE R24, R25, 0x8, R8 ;  /* 0x0000000819187825 */ /* 0x000fe200078e0208 */
[----:B------:R-:W5:Y:S04]  /*0230*/  LDG.E.64 R2, desc[UR10][R4.64+0x8] ;  /* 0x0000080a04027981 */ /* 0x000f68000c1e1b00 */
[----:B------:R1:W5:Y:S01]  /*0240*/  LDG.E.64 R18, desc[UR10][R4.64] ;  /* 0x0000000a04127981 */ /* 0x000362000c1e1b00 */
[----:B------:R-:W-:Y:S01]  /*0250*/  UIADD3.X UR8, UPT, UPT, URZ, UR7, URZ, UP0, !UPT ;  /* 0x00000007ff087290 */ /* 0x000fe200087fe4ff */
[----:B------:R-:W-:Y:S01]  /*0260*/  UMOV UR4, URZ ;  /* 0x000000ff00047c82 */ /* 0x000fe20008000000 */
[----:B012-4-:R-:W-:-:S10]  /*0270*/  CS2R R4, SRZ ;  /* 0x0000000000047805 */ /* 0x017fd4000001ff00 */
.L_x_1:
[----:B------:R-:W-:Y:S01]  /*0280*/  UMOV UR6, UR5 ;  /* 0x0000000500067c82 */ /* 0x000fe20008000000 */
[----:B------:R-:W-:Y:S02]  /*0290*/  UMOV UR7, UR8 ;  /* 0x0000000800077c82 */ /* 0x000fe40008000000 */
[----:B------:R-:W-:-:S06]  /*02a0*/  UIMAD.WIDE UR14, UR16, 0x8, UR6 ;  /* 0x00000008100e78a5 */ /* 0x000fcc000f8e0206 */
[----:B------:R-:W-:Y:S02]  /*02b0*/  MOV R34, UR14 ;  /* 0x0000000e00227c02 */ /* 0x000fe40008000f00 */
[----:B------:R-:W-:Y:S01]  /*02c0*/  MOV R35, UR15 ;  /* 0x0000000f00237c02 */ /* 0x000fe20008000f00 */
[----:B------:R-:W-:Y:S01]  /*02d0*/  IMAD.U32 R8, RZ, RZ, UR14 ;  /* 0x0000000eff087e24 */ /* 0x000fe2000f8e00ff */
[----:B------:R-:W-:-:S04]  /*02e0*/  MOV R9, UR15 ;  /* 0x0000000f00097c02 */ /* 0x000fc80008000f00 */
[----:B------:R-:W2:Y:S01]  /*02f0*/  LDG.E.64 R34, desc[UR10][R34.64] ;  /* 0x0000000a22227981 */ /* 0x000ea2000c1e1b00 */
[C---:B-----5:R-:W-:Y:S01]  /*0300*/  DFMA R36, R12.reuse, R32, R36 ;  /* 0x000000200c24722b */ /* 0x060fe20000000024 */
[----:B------:R-:W-:Y:S01]  /*0310*/  UISETP.GE.AND UP0, UPT, UR9, UR13, UPT ;  /* 0x0000000d0900728c */ /* 0x000fe2000bf06270 */
[----:B------:R-:W-:Y:S01]  /*0320*/  DFMA R4, R12, R18, R4 ;  /* 0x000000120c04722b */ /* 0x000fe20000000004 */
[----:B------:R-:W3:Y:S01]  /*0330*/  LDG.E.64 R8, desc[UR10][R8.64+0x8] ;  /* 0x0000080a08087981 */ /* 0x000ee2000c1e1b00 */
[----:B------:R-:W-:Y:S01]  /*0340*/  IMAD.U32 R32, RZ, RZ, UR6 ;  /* 0x00000006ff207e24 */ /* 0x000fe2000f8e00ff */
[----:B------:R-:W-:-:S07]  /*0350*/  MOV R33, UR7 ;  /* 0x0000000700217c02 */ /* 0x000fce0008000f00 */
[----:B------:R-:W0:Y:S01]  /*0360*/  @!UP0 LDCU UR5, c[0x0][0x3a0] ;  /* 0x00007400ff0587ac */ /* 0x000e220008000800 */
[----:B------:R-:W-:Y:S01]  /*0370*/  PLOP3.LUT P0, PT, PT, PT, UP0, 0x80, 0x8 ;  /* 0x000000000008781c */ /* 0x000fe20003f0f008 */
[C---:B------:R-:W-:Y:S01]  /*0380*/  DFMA R36, R16.reuse, R6, R36 ;  /* 0x000000061024722b */ /* 0x040fe20000000024 */
[----:B------:R-:W-:Y:S01]  /*0390*/  IMAD.U32 R14, RZ, RZ, UR6 ;  /* 0x00000006ff0e7e24 */ /* 0x000fe2000f8e00ff */
[----:B------:R-:W-:Y:S01]  /*03a0*/  DFMA R4, R16, R2, R4 ;  /* 0x000000021004722b */ /* 0x000fe20000000004 */
[----:B------:R-:W-:Y:S01]  /*03b0*/  MOV R15, UR7 ;  /* 0x00000007000f7c02 */ /* 0x000fe20008000f00 */
[----:B------:R-:W4:Y:S05]  /*03c0*/  LDG.E.64 R32, desc[UR10][R32.64] ;  /* 0x0000000a20207981 */ /* 0x000f2a000c1e1b00 */
[----:B------:R-:W4:Y:S04]  /*03d0*/  LDG.E.64 R14, desc[UR10][R14.64+0x8] ;  /* 0x0000080a0e0e7981 */ /* 0x000f28000c1e1b00 */
[----:B------:R-:W4:Y:S01]  /*03e0*/  @!P0 LDG.E.64 R30, desc[UR10][R24.64] ;  /* 0x0000000a181e8981 */ /* 0x000f22000c1e1b00 */
[----:B0-----:R-:W-:-:S05]  /*03f0*/  MOV R7, UR5 ;  /* 0x0000000500077c02 */ /* 0x001fca0008000f00 */
[----:B------:R-:W-:-:S04]  /*0400*/  @!P0 IMAD.WIDE R2, R7, 0x8, R24 ;  /* 0x0000000807028825 */ /* 0x000fc800078e0218 */
[----:B------:R-:W-:Y:S01]  /*0410*/  IMAD.U32 R19, RZ, RZ, UR5 ;  /* 0x00000005ff137e24 */ /* 0x000fe2000f8e00ff */
[----:B------:R0:W4:Y:S01]  /*0420*/  @!P0 LDG.E.64 R26, desc[UR10][R2.64] ;  /* 0x0000000a021a8981 */ /* 0x000122000c1e1b00 */
[----:B------:R-:W-:-:S05]  /*0430*/  @!P0 IMAD.WIDE R6, R7, 0x8, R2 ;  /* 0x0000000807068825 */ /* 0x000fca00078e0202 */
[----:B------:R-:W4:Y:S01]  /*0440*/  @!P0 LDG.E.64 R28, desc[UR10][R6.64] ;  /* 0x0000000a061c8981 */ /* 0x000f22000c1e1b00 */
[----:B0-----:R-:W-:-:S05]  /*0450*/  @!P0 IMAD.WIDE R2, R19, 0x8, R6 ;  /* 0x0000000813028825 */ /* 0x001fca00078e0206 */
[----:B------:R3:W4:Y:S01]  /*0460*/  @!P0 LDG.E.64 R22, desc[UR10][R2.64] ;  /* 0x0000000a02168981 */ /* 0x000722000c1e1b00 */
[----:B------:R-:W-:Y:S01]  /*0470*/  @!P0 IMAD.WIDE R24, R19, 0x8, R2 ;  /* 0x0000000813188825 */ /* 0x000fe200078e0202 */
[----:B--2---:R-:W-:-:S03]  /*0480*/  DFMA R4, R34, R10, R4 ;  /* 0x0000000a2204722b */ /* 0x004fc60000000004 */
[----:B---3--:R-:W-:Y:S01]  /*0490*/  IMAD.MOV.U32 R2, RZ, RZ, R8 ;  /* 0x000000ffff027224 */ /* 0x008fe200078e0008 */
[----:B------:R-:W-:-:S04]  /*04a0*/  MOV R3, R9 ;  /* 0x0000000900037202 */ /* 0x000fc80000000f00 */
[----:B------:R-:W-:Y:S01]  /*04b0*/  DFMA R4, R8, R20, R4 ;  /* 0x000000140804722b */ /* 0x000fe20000000004 */
[----:B------:R-:W-:Y:S01]  /*04c0*/  MOV R8, UR14 ;  /* 0x0000000e00087c02 */ /* 0x000fe20008000f00 */
[----:B------:R-:W-:-:S05]  /*04d0*/  IMAD.U32 R9, RZ, RZ, UR15 ;  /* 0x0000000fff097e24 */ /* 0x000fca000f8e00ff */
[----:B------:R-:W5:Y:S01]  /*04e0*/  @!P0 LDG.E.64 R2, desc[UR10][R8.64+0x18] ;  /* 0x0000180a08028981 */ /* 0x000f62000c1e1b00 */
[----:B------:R-:W-:Y:S01]  /*04f0*/  MOV R18, R34 ;  /* 0x0000002200127202 */ /* 0x000fe20000000f00 */
[----:B------:R-:W-:Y:S01]  /*0500*/  UIADD3 UR5, UP1, UPT, UR6, 0x10, URZ ;  /* 0x0000001006057890 */ /* 0x000fe2000ff3e0ff */
[----:B------:R-:W-:Y:S01]  /*0510*/  MOV R19, R35 ;  /* 0x0000002300137202 */ /* 0x000fe20000000f00 */
[----:B------:R-:W-:Y:S01]  /*0520*/  IMAD.U32 R34, RZ, RZ, UR14 ;  /* 0x0000000eff227e24 */ /* 0x000fe2000f8e00ff */
[----:B------:R-:W-:Y:S01]  /*0530*/  MOV R35, UR15 ;  /* 0x0000000f00237c02 */ /* 0x000fe20008000f00 */
[----:B------:R-:W-:Y:S02]  /*0540*/  UIADD3 UR4, UPT, UPT, UR4, UR12, URZ ;  /* 0x0000000c04047290 */ /* 0x000fe4000fffe0ff */
[----:B------:R-:W-:Y:S02]  /*0550*/  UIADD3.X UR8, UPT, UPT, URZ, UR7, URZ, UP1, !UPT ;  /* 0x00000007ff087290 */ /* 0x000fe40008ffe4ff */
[----:B------:R-:W-:Y:S01]  /*0560*/  UISETP.GE.AND UP1, UPT, UR4, UR13, UPT ;  /* 0x0000000d0400728c */ /* 0x000fe2000bf26270 */
[----:B------:R0:W5:Y:S01]  /*0570*/  @!P0 LDG.E.64 R18, desc[UR10][R34.64+0x10] ;  /* 0x0000100a22128981 */ /* 0x000162000c1e1b00 */
[----:B----4-:R-:W-:-:S02]  /*0580*/  MOV R6, R14 ;  /* 0x0000000e00067202 */ /* 0x010fc40000000f00 */
[----:B------:R-:W-:Y:S01]  /*0590*/  MOV R7, R15 ;  /* 0x0000000f00077202 */ /* 0x000fe20000000f00 */
[----:B0-----:R-:W-:Y:S01]  /*05a0*/  DFMA R34, R32, R10, R36 ;  /* 0x0000000a2022722b */ /* 0x001fe20000000024 */
[----:B------:R-:W-:Y:S01]  /*05b0*/  MOV R36, UR6 ;  /* 0x0000000600247c02 */ /* 0x000fe20008000f00 */
[----:B------:R-:W-:Y:S01]  /*05c0*/  IMAD.U32 R37, RZ, RZ, UR7 ;  /* 0x00000007ff257e24 */ /* 0x000fe2000f8e00ff */
[----:B------:R-:W-:Y:S01]  /*05d0*/  @!UP0 UIADD3 UR5, UP2, UPT, UR6, 0x20, URZ ;  /* 0x0000002006058890 */ /* 0x000fe2000ff5e0ff */
[----:B------:R-:W-:Y:S01]  /*05e0*/  @!P0 MOV R12, R30 ;  /* 0x0000001e000c8202 */ /* 0x000fe20000000f00 */
[----:B------:R-:W-:Y:S02]  /*05f0*/  @!P0 IMAD.MOV.U32 R13, RZ, RZ, R31 ;  /* 0x000000ffff0d8224 */ /* 0x000fe400078e001f */
[----:B------:R-:W5:Y:S01]  /*0600*/  @!P0 LDG.E.64 R32, desc[UR10][R36.64+0x10] ;  /* 0x0000100a24208981 */ /* 0x000f62000c1e1b00 */
[----:B------:R-:W-:-:S03]  /*0610*/  @!P0 MOV R16, R26 ;  /* 0x0000001a00108202 */ /* 0x000fc60000000f00 */
[----:B------:R0:W5:Y:S01]  /*0620*/  @!P0 LDG.E.64 R6, desc[UR10][R36.64+0x18] ;  /* 0x0000180a24068981 */ /* 0x000162000c1e1b00 */
[----:B------:R-:W-:Y:S02]  /*0630*/  @!P0 MOV R10, R28 ;  /* 0x0000001c000a8202 */ /* 0x000fe40000000f00 */
[----:B------:R-:W-:Y:S02]  /*0640*/  @!P0 MOV R11, R29 ;  /* 0x0000001d000b8202 */ /* 0x000fe40000000f00 */
[----:B------:R-:W-:Y:S01]  /*0650*/  @!P0 MOV R17, R27 ;  /* 0x0000001b00118202 */ /* 0x000fe20000000f00 */
[----:B------:R-:W-:Y:S01]  /*0660*/  UIADD3 UR9, UPT, UPT, UR9, UR12, URZ ;  /* 0x0000000c09097290 */ /* 0x000fe2000fffe0ff */
[----:B0-----:R-:W-:Y:S01]  /*0670*/  DFMA R36, R14, R20, R34 ;  /* 0x000000140e24722b */ /* 0x001fe20000000022 */
[----:B------:R-:W-:Y:S01]  /*0680*/  @!P0 IMAD.MOV.U32 R20, RZ, RZ, R22 ;  /* 0x000000ffff148224 */ /* 0x000fe200078e0016 */
[----:B------:R-:W-:Y:S01]  /*0690*/  @!P0 MOV R21, R23 ;  /* 0x0000001700158202 */ /* 0x000fe20000000f00 */
[----:B------:R-:W-:Y:S01]  /*06a0*/  @!UP0 UIADD3.X UR8, UPT, UPT, URZ, UR7, URZ, UP2, !UPT ;  /* 0x00000007ff088290 */ /* 0x000fe200097fe4ff */
[----:B------:R-:W-:Y:S11]  /*06b0*/  BRA.U !UP1, `(.L_x_1) ;  /* 0xfffffff909f07547 */ /* 0x000ff6000b83ffff */
.L_x_0:
[----:B------:R-:W0:Y:S01]  /*06c0*/  S2R R0, SR_TID.X ;  /* 0x0000000000007919 */ /* 0x000e220000002100 */
[----:B-----5:R-:W0:Y:S08]  /*06d0*/  LDC R7, c[0x0][0x360] ;  /* 0x0000d800ff077b82 */ /* 0x020e300000000800 */
[----:B------:R-:W0:Y:S08]  /*06e0*/  S2UR UR4, SR_CTAID.X ;  /* 0x00000000000479c3 */ /* 0x000e300000002500 */
[----:B------:R-:W1:Y:S08]  /*06f0*/  LDC.64 R2, c[0x0][0x3b8] ;  /* 0x0000ee00ff027b82 */ /* 0x000e700000000a00 */
[----:B------:R-:W2:Y:S01]  /*0700*/  LDC R9, c[0x0][0x3c0] ;  /* 0x0000f000ff097b82 */ /* 0x000ea20000000800 */
[----:B0-----:R-:W-:-:S04]  /*0710*/  IMAD R7, R7, UR4, R0 ;  /* 0x0000000407077c24 */ /* 0x001fc8000f8e0200 */
[----:B-1----:R-:W-:-:S05]  /*0720*/  IMAD.WIDE R2, R7, 0x8, R2 ;  /* 0x0000000807027825 */ /* 0x002fca00078e0202 */
[----:B------:R-:W-:Y:S01]  /*0730*/  STG.E.64 desc[UR10][R2.64], R36 ;  /* 0x0000002402007986 */ /* 0x000fe2000c101b0a */
[----:B--2---:R-:W-:-:S05]  /*0740*/  IMAD.WIDE R6, R9, 0x8, R2 ;  /* 0x0000000809067825 */ /* 0x004fca00078e0202 */
[----:B------:R-:W-:Y:S01]  /*0750*/  STG.E.64 desc[UR10][R6.64], R4 ;  /* 0x0000000406007986 */ /* 0x000fe2000c101b0a */
[----:B------:R-:W-:Y:S05]  /*0760*/  EXIT ;  /* 0x000000000000794d */ /* 0x000fea0003800000 */
.L_x_2:
[----:B------:R-:W-:-:S00]  /*0770*/  BRA `(.L_x_2) ;  /* 0xfffffffc00fc7947 */ /* 0x000fc0000383ffff */
[----:B------:R-:W-:-:S00]  /*0780*/  NOP ;  /* 0x0000000000007918 */ /* 0x000fc00000000000 */
[----:B------:R-:W-:-:S00]  /*0790*/  NOP ;  /* 0x0000000000007918 */ /* 0x000fc00000000000 */
[----:B------:R-:W-:-:S00]  /*07a0*/  NOP ;  /* 0x0000000000007918 */ /* 0x000fc00000000000 */
[----:B------:R-:W-:-:S00]  /*07b0*/  NOP ;  /* 0x0000000000007918 */ /* 0x000fc00000000000 */
[----:B------:R-:W-:-:S00]  /*07c0*/  NOP ;  /* 0x0000000000007918 */ /* 0x000fc00000000000 */
[----:B------:R-:W-:-:S00]  /*07d0*/  NOP ;  /* 0x0000000000007918 */ /* 0x000fc00000000000 */
[----:B------:R-:W-:-:S00]  /*07e0*/  NOP ;  /* 0x0000000000007918 */ /* 0x000fc00000000000 */
[----:B------:R-:W-:-:S00]  /*07f0*/  NOP ;  /* 0x0000000000007918 */ /* 0x000fc00000000000 */
.L_x_61:


//--------------------- .text._Z15dgemm_kernel4_2iiiiiPdiS_iS_i --------------------------
	.section	.text._Z15dgemm_kernel4_2iiiiiPdiS_iS_i,"ax",@progbits
	.align	128
        .global         _Z15dgemm_kernel4_2iiiiiPdiS_iS_i
        .type           _Z15dgemm_kernel4_2iiiiiPdiS_iS_i,@function
        .size           _Z15dgemm_kernel4_2iiiiiPdiS_iS_i,(.L_x_62 - _Z15dgemm_kernel4_2iiiiiPdiS_iS_i)
        .other          _Z15dgemm_kernel4_2iiiiiPdiS_iS_i,@"STO_CUDA_ENTRY STV_DEFAULT"
_Z15dgemm_kernel4_2iiiiiPdiS_iS_i:
.text._Z15dgemm_kernel4_2iiiiiPdiS_iS_i:
[----:B------:R-:W-:Y:S01]  /*0000*/  LDC R1, c[0x0][0x37c] ;  /* 0x0000df00ff017b82 */ /* 0x000fe20000000800 */
[----:B------:R-:W0:Y:S07]  /*0010*/  S2R R0, SR_TID.X ;  /* 0x0000000000007919 */ /* 0x000e2e0000002100 */
[----:B------:R-:W0:Y:S01]  /*0020*/  S2UR UR4, SR_CTAID.X ;  /* 0x00000000000479c3 */ /* 0x000e220000002500 */
[----:B------:R-:W1:Y:S01]  /*0030*/  LDCU UR5, c[0x0][0x388] ;  /* 0x00007100ff0577ac */ /* 0x000e620008000800 */
[----:B------:R-:W-:Y:S01]  /*0040*/  CS2R R32, SRZ ;  /* 0x0000000000207805 */ /* 0x000fe2000001ff00 */
[----:B------:R-:W2:Y:S05]  /*0050*/  LDCU.64 UR10, c[0x0][0x358] ;  /* 0x00006b00ff0a77ac */ /* 0x000eaa0008000a00 */
[----:B------:R-:W0:Y:S08]  /*0060*/  LDC R3, c[0x0][0x360] ;  /* 0x0000d800ff037b82 */ /* 0x000e300000000800 */
[----:B------:R-:W3:Y:S01]  /*0070*/  LDC.64 R10, c[0x0][0x398] ;  /* 0x0000e600ff0a7b82 */ /* 0x000ee20000000a00 */
[----:B-1----:R-:W-:-:S07]  /*0080*/  UISETP.GE.AND UP0, UPT, UR5, 0x1, UPT ;  /* 0x000000010500788c */ /* 0x002fce000bf06270 */
[----:B------:R-:W1:Y:S01]  /*0090*/  LDC.64 R8, c[0x0][0x3b8] ;  /* 0x0000ee00ff087b82 */ /* 0x000e620000000a00 */
[----:B0-----:R-:W-:-:S04]  /*00a0*/  IMAD R3, R3, UR4, R0 ;  /* 0x0000000403037c24 */ /* 0x001fc8000f8e0200 */
[----:B---3--:R-:W-:-:S04]  /*00b0*/  IMAD.WIDE R10, R3, 0x8, R10 ;  /* 0x00000008030a7825 */ /* 0x008fc800078e020a */
[----:B-1----:R-:W-:Y:S01]  /*00c0*/  IMAD.WIDE R8, R3, 0x8, R8 ;  /* 0x0000000803087825 */ /* 0x002fe200078e0208 */
[----:B------:R-:W-:Y:S01]  /*00d0*/  CS2R R2, SRZ ;  /* 0x0000000000027805 */ /* 0x000fe2000001ff00 */
[----:B--2---:R-:W-:Y:S06]  /*00e0*/  BRA.U !UP0, `(.L_x_3) ;  /* 0x00000005085c7547 */ /* 0x004fec000b800000 */
[----:B------:R-:W0:Y:S02]  /*00f0*/  LDC R19, c[0x0][0x3a0] ;  /* 0x0000e800ff137b82 */ /* 0x000e240000000800 */
[C---:B0-----:R-:W-:Y:S02]  /*0100*/  IMAD.WIDE R12, R19.reuse, 0x8, R10 ;  /* 0x00000008130c7825 */ /* 0x041fe400078e020a */
[----:B------:R-:W5:Y:S02]  /*0110*/  LDG.E.64 R10, desc[UR10][R10.64] ;  /* 0x0000000a0a0a7981 */ /* 0x000f64000c1e1b00 */
[C---:B------:R-:W-:Y:S02]  /*0120*/  IMAD.WIDE R14, R19.reuse, 0x8, R12 ;  /* 0x00000008130e7825 */ /* 0x040fe400078e020c */
[----:B------:R-:W5:Y:S02]  /*0130*/  LDG.E.64 R12, desc[UR10][R12.64] ;  /* 0x0000000a0c0c7981 */ /* 0x000f64000c1e1b00 */
[----:B------:R-:W-:-:S02]  /*0140*/  IMAD.WIDE R4, R19, 0x8, R14 ;  /* 0x0000000813047825 */ /* 0x000fc400078e020e */
[----:B------:R-:W5:Y:S04]  /*0150*/  LDG.E.64 R14, desc[UR10][R14.64] ;  /* 0x0000000a0e0e7981 */ /* 0x000f68000c1e1b00 */
[----:B------:R0:W5:Y:S01]  /*0160*/  LDG.E.64 R16, desc[UR10][R4.64] ;  /* 0x0000000a04107981 */ /* 0x000162000c1e1b00 */
[----:B------:R-:W1:Y:S01]  /*0170*/  LDCU.64 UR4, c[0x0][0x3a8] ;  /* 0x00007500ff0477ac */ /* 0x000e620008000a00 */
[----:B------:R-:W-:Y:S01]  /*0180*/  IMAD.WIDE R18, R19, 0x8, R4 ;  /* 0x0000000813127825 */ /* 0x000fe200078e0204 */
[----:B------:R-:W-:Y:S02]  /*0190*/  CS2R R32, SRZ ;  /* 0x0000000000207805 */ /* 0x000fe4000001ff00 */
[----:B------:R-:W-:Y:S02]  /*01a0*/  CS2R R2, SRZ ;  /* 0x0000000000027805 */ /* 0x000fe4000001ff00 */
[----:B-1----:R-:W-:-:S02]  /*01b0*/  MOV R21, UR5 ;  /* 0x0000000500157c02 */ /* 0x002fc40008000f00 */
[----:B------:R-:W-:Y:S01]  /*01c0*/  MOV R20, UR4 ;  /* 0x0000000400147c02 */ /* 0x000fe20008000f00 */
[----:B0-----:R-:W-:-:S06]  /*01d0*/  UMOV UR4, URZ ;  /* 0x000000ff00047c82 */ /* 0x001fcc0008000000 */
.L_x_6:
[----:B------:R-:W0:Y:S01]  /*01e0*/  S2R R23, SR_TID.X ;  /* 0x0000000000177919 */ /* 0x000e220000002100 */
[----:B------:R-:W1:Y:S01]  /*01f0*/  LDC R7, c[0x0][0x3b0] ;  /* 0x0000ec00ff077b82 */ /* 0x000e620000000800 */
[----:B------:R-:W2:Y:S01]  /*0200*/  LDCU UR7, c[0x0][0x38c] ;  /* 0x00007180ff0777ac */ /* 0x000ea20008000800 */
[----:B0-----:R-:W-:-:S04]  /*0210*/  IMAD.WIDE.U32 R4, R23, 0x8, R20 ;  /* 0x0000000817047825 */ /* 0x001fc800078e0014 */
[----:B-1----:R-:W-:Y:S02]  /*0220*/  IMAD.WIDE R6, R7, 0x8, R4 ;  /* 0x0000000807067825 */ /* 0x002fe400078e0204 */
[----:B------:R-:W-:Y:S06]  /*0230*/  BAR.SYNC.DEFER_BLOCKING 0x0 ;  /* 0x0000000000007b1d */ /* 0x000fec0000010000 */
[----:B------:R-:W3:Y:S04]  /*0240*/  LDG.E.64 R4, desc[UR10][R4.64] ;  /* 0x0000000a04047981 */ /* 0x000ee8000c1e1b00 */
[----:B------:R-:W3:Y:S01]  /*0250*/  LDG.E.64 R6, desc[UR10][R6.64] ;  /* 0x0000000a06067981 */ /* 0x000ee2000c1e1b00 */
[----:B------:R-:W0:Y:S01]  /*0260*/  S2UR UR6, SR_CgaCtaId ;  /* 0x00000000000679c3 */ /* 0x000e220000008800 */
[----:B------:R-:W-:Y:S01]  /*0270*/  UMOV UR5, 0x400 ;  /* 0x0000040000057882 */ /* 0x000fe20000000000 */
[----:B--2---:R-:W-:-:S02]  /*0280*/  UISETP.GE.AND UP0, UPT, UR7, 0x1, UPT ;  /* 0x000000010700788c */ /* 0x004fc4000bf06270 */
[----:B0-----:R-:W-:-:S03]  /*0290*/  ULEA UR6, UR6, UR5, 0x18 ;  /* 0x0000000506067291 */ /* 0x001fc6000f8ec0ff */
[----:B------:R-:W-:Y:S01]  /*02a0*/  UMOV UR5, UR4 ;  /* 0x0000000400057c82 */ /* 0x000fe20008000000 */
[----:B------:R-:W-:Y:S02]  /*02b0*/  UIADD3 UR4, UPT, UPT, UR4, UR7, URZ ;  /* 0x0000000704047290 */ /* 0x000fe4000fffe0ff */
[----:B------:R-:W-:-:S05]  /*02c0*/  LEA R23, R23, UR6, 0x4 ;  /* 0x0000000617177c11 */ /* 0x000fca000f8e20ff */
[----:B---3--:R0:W-:Y:S01]  /*02d0*/  STS.128 [R23], R4 ;  /* 0x0000000417007388 */ /* 0x0081e20000000c00 */
[----:B------:R-:W-:Y:S06]  /*02e0*/  BAR.SYNC.DEFER_BLOCKING 0x0 ;  /* 0x0000000000007b1d */ /* 0x000fec0000010000 */
[----:B------:R-:W-:Y:S05]  /*02f0*/  BRA.U !UP0, `(.L_x_4) ;  /* 0x0000000108c47547 */ /* 0x000fea000b800000 */
[----:B------:R-:W1:Y:S01]  /*0300*/  LDCU UR8, c[0x0][0x390] ;  /* 0x00007200ff0877ac */ /* 0x000e620008000800 */
[----:B-----5:R-:W-:Y:S01]  /*0310*/  MOV R22, R16 ;  /* 0x0000001000167202 */ /* 0x020fe20000000f00 */
[----:B0-----:R-:W-:Y:S01]  /*0320*/  IMAD.MOV.U32 R23, RZ, RZ, R17 ;  /* 0x000000ffff177224 */ /* 0x001fe200078e0011 */
[----:B------:R-:W-:Y:S01]  /*0330*/  MOV R24, R14 ;  /* 0x0000000e00187202 */ /* 0x000fe20000000f00 */
[----:B------:R-:W-:Y:S01]  /*0340*/  IMAD.MOV.U32 R6, RZ, RZ, R12 ;  /* 0x000000ffff067224 */ /* 0x000fe200078e000c */
[----:B------:R-:W-:Y:S01]  /*0350*/  MOV R25, R15 ;  /* 0x0000000f00197202 */ /* 0x000fe20000000f00 */
[----:B------:R-:W-:Y:S01]  /*0360*/  UIADD3 UR7, UPT, UPT, UR6, 0x10, URZ ;  /* 0x0000001006077890 */ /* 0x000fe2000fffe0ff */
[----:B------:R-:W-:Y:S01]  /*0370*/  MOV R7, R13 ;  /* 0x0000000d00077202 */ /* 0x000fe20000000f00 */
[----:B------:R-:W0:Y:S01]  /*0380*/  LDCU UR9, c[0x0][0x390] ;  /* 0x00007200ff0977ac */ /* 0x000e220008000800 */
[----:B------:R-:W-:Y:S02]  /*0390*/  MOV R34, R10 ;  /* 0x0000000a00227202 */ /* 0x000fe40000000f00 */
[----:B------:R-:W-:Y:S01]  /*03a0*/  MOV R35, R11 ;  /* 0x0000000b00237202 */ /* 0x000fe20000000f00 */
[----:B-1----:R-:W-:-:S12]  /*03b0*/  UIADD3 UR6, UPT, UPT, UR5, UR8, URZ ;  /* 0x0000000805067290 */ /* 0x002fd8000fffe0ff */
.L_x_5:
[----:B------:R-:W1:Y:S01]  /*03c0*/  LDC R0, c[0x0][0x388] ;  /* 0x0000e200ff007b82 */ /* 0x000e620000000800 */
[----:B------:R-:W2:Y:S01]  /*03d0*/  LDS.64 R26, [UR7+-0x8] ;  /* 0xfffff807ff1a7984 */ /* 0x000ea20008000a00 */
[----:B-1----:R-:W-:-:S13]  /*03e0*/  ISETP.LE.AND P0, PT, R0, UR6, PT ;  /* 0x0000000600007c0c */ /* 0x002fda000bf03270 */
[----:B------:R-:W1:Y:S01]  /*03f0*/  @!P0 LDC R29, c[0x0][0x3a0] ;  /* 0x0000e800ff1d8b82 */ /* 0x000e620000000800 */
[----:B------:R-:W3:Y:S01]  /*0400*/  @!P0 LDG.E.64 R10, desc[UR10][R18.64] ;  /* 0x0000000a120a8981 */ /* 0x000ee2000c1e1b00 */
[----:B-1----:R-:W-:-:S05]  /*0410*/  @!P0 IMAD.WIDE R36, R29, 0x8, R18 ;  /* 0x000000081d248825 */ /* 0x002fca00078e0212 */
[----:B------:R-:W4:Y:S01]  /*0420*/  @!P0 LDG.E.64 R12, desc[UR10][R36.64] ;  /* 0x0000000a240c8981 */ /* 0x000f22000c1e1b00 */
[----:B------:R-:W-:-:S05]  /*0430*/  @!P0 IMAD.WIDE R30, R29, 0x8, R36 ;  /* 0x000000081d1e8825 */ /* 0x000fca00078e0224 */
[----:B------:R1:W5:Y:S01]  /*0440*/  @!P0 LDG.E.64 R14, desc[UR10][R30.64] ;  /* 0x0000000a1e0e8981 */ /* 0x000362000c1e1b00 */
[----:B------:R-:W-:-:S05]  /*0450*/  @!P0 IMAD.WIDE R4, R29, 0x8, R30 ;  /* 0x000000081d048825 */ /* 0x000fca00078e021e */
[----:B------:R-:W5:Y:S04]  /*0460*/  @!P0 LDG.E.64 R16, desc[UR10][R4.64] ;  /* 0x0000000a04108981 */ /* 0x000f68000c1e1b00 */
[----:B-1----:R-:W1:Y:S01]  /*0470*/  LDS.64 R30, [UR7+-0x10] ;  /* 0xfffff007ff1e7984 */ /* 0x002e620008000a00 */
[-C--:B--2---:R-:W-:Y:S02]  /*0480*/  DFMA R2, R26, R34.reuse, R2 ;  /* 0x000000221a02722b */ /* 0x084fe40000000002 */
[----:B-1----:R-:W-:Y:S01]  /*0490*/  DFMA R32, R30, R34, R32 ;  /* 0x000000221e20722b */ /* 0x002fe20000000020 */
[----:B------:R-:W1:Y:S04]  /*04a0*/  LDS.64 R30, [UR7] ;  /* 0x00000007ff1e7984 */ /* 0x000e680008000a00 */
[----:B------:R-:W2:Y:S03]  /*04b0*/  LDS.64 R34, [UR7+0x8] ;  /* 0x00000807ff227984 */ /* 0x000ea60008000a00 */
[----:B------:R-:W-:Y:S01]  /*04c0*/  DFMA R32, R26, R6, R32 ;  /* 0x000000061a20722b */ /* 0x000fe20000000020 */
[----:B------:R-:W2:Y:S01]  /*04d0*/  LDS.64 R26, [UR7+0x10] ;  /* 0x00001007ff1a7984 */ /* 0x000ea20008000a00 */
[----:B0-----:R-:W-:-:S04]  /*04e0*/  UIADD3 UR5, UPT, UPT, UR5, UR9, URZ ;  /* 0x0000000905057290 */ /* 0x001fc8000fffe0ff */
[----:B------:R-:W-:Y:S01]  /*04f0*/  UISETP.GE.AND UP0, UPT, UR5, UR4, UPT ;  /* 0x000000040500728c */ /* 0x000fe2000bf06270 */
[----:B------:R-:W-:Y:S01]  /*0500*/  @!P0 IMAD.WIDE R18, R29, 0x8, R4 ;  /* 0x000000081d128825 */ /* 0x000fe200078e0204 */
[----:B------:R-:W-:Y:S02]  /*0510*/  ULEA UR7, UR9, UR7, 0x3 ;  /* 0x0000000709077291 */ /* 0x000fe4000f8e18ff */
[----:B------:R-:W-:Y:S01]  /*0520*/  UIADD3 UR6, UPT, UPT, UR6, UR9, URZ ;  /* 0x0000000906067290 */ /* 0x000fe2000fffe0ff */
[C---:B-1----:R-:W-:Y:S02]  /*0530*/  DFMA R2, R30.reuse, R6, R2 ;  /* 0x000000061e02722b */ /* 0x042fe40000000002 */
[----:B------:R-:W-:-:S06]  /*0540*/  DFMA R32, R30, R24, R32 ;  /* 0x000000181e20722b */ /* 0x000fcc0000000020 */
[C---:B--2---:R-:W-:Y:S02]  /*0550*/  DFMA R2, R34.reuse, R24, R2 ;  /* 0x000000182202722b */ /* 0x044fe40000000002 */
[----:B------:R-:W-:-:S06]  /*0560*/  DFMA R32, R34, R22, R32 ;  /* 0x000000162220722b */ /* 0x000fcc0000000020 */
[----:B------:R-:W-:Y:S01]  /*0570*/  DFMA R2, R26, R22, R2 ;  /* 0x000000161a02722b */ /* 0x000fe20000000002 */
[----:B---3--:R-:W-:Y:S01]  /*0580*/  IMAD.MOV.U32 R34, RZ, RZ, R10 ;  /* 0x000000ffff227224 */ /* 0x008fe200078e000a */
[----:B------:R-:W-:Y:S02]  /*0590*/  MOV R35, R11 ;  /* 0x0000000b00237202 */ /* 0x000fe40000000f00 */
[----:B----4-:R-:W-:Y:S02]  /*05a0*/  MOV R6, R12 ;  /* 0x0000000c00067202 */ /* 0x010fe40000000f00 */
[----:B------:R-:W-:Y:S01]  /*05b0*/  MOV R7, R13 ;  /* 0x0000000d00077202 */ /* 0x000fe20000000f00 */
[----:B-----5:R-:W-:Y:S01]  /*05c0*/  IMAD.MOV.U32 R24, RZ, RZ, R14 ;  /* 0x000000ffff187224 */ /* 0x020fe200078e000e */
[----:B------:R-:W-:Y:S02]  /*05d0*/  MOV R25, R15 ;  /* 0x0000000f00197202 */ /* 0x000fe40000000f00 */
[----:B------:R-:W-:-:S02]  /*05e0*/  MOV R22, R16 ;  /* 0x0000001000167202 */ /* 0x000fc40000000f00 */
[----:B------:R-:W-:Y:S01]  /*05f0*/  MOV R23, R17 ;  /* 0x0000001100177202 */ /* 0x000fe20000000f00 */
[----:B------:R-:W-:Y:S06]  /*0600*/  BRA.U !UP0, `(.L_x_5) ;  /* 0xfffffffd086c7547 */ /* 0x000fec000b83ffff */
.L_x_4:
[----:B------:R-:W1:Y:S01]  /*0610*/  LDCU UR5, c[0x0][0x388] ;  /* 0x00007100ff0577ac */ /* 0x000e620008000800 */
[----:B0-----:R-:W0:Y:S01]  /*0620*/  LDC R5, c[0x0][0x38c] ;  /* 0x0000e300ff057b82 */ /* 0x001e220000000800 */
[----:B-1----:R-:W-:Y:S01]  /*0630*/  UISETP.GE.AND UP0, UPT, UR4, UR5, UPT ;  /* 0x000000050400728c */ /* 0x002fe2000bf06270 */
[----:B0-----:R-:W-:-:S08]  /*0640*/  IMAD.WIDE R20, R5, 0x8, R20 ;  /* 0x0000000805147825 */ /* 0x001fd000078e0214 */
[----:B------:R-:W-:Y:S05]  /*0650*/  BRA.U !UP0, `(.L_x_6) ;  /* 0xfffffff908e07547 */ /* 0x000fea000b83ffff */
.L_x_3:
[----:B------:R-:W0:Y:S01]  /*0660*/  LDC R5, c[0x0][0x3c0] ;  /* 0x0000f000ff057b82 */ /* 0x000e220000000800 */
[----:B------:R-:W-:Y:S01]  /*0670*/  STG.E.64 desc[UR10][R8.64], R32 ;  /* 0x0000002008007986 */ /* 0x000fe2000c101b0a */
[----:B0-----:R-:W-:-:S05]  /*0680*/  IMAD.WIDE R4, R5, 0x8, R8 ;  /* 0x0000000805047825 */ /* 0x001fca00078e0208 */
[----:B------:R-:W-:Y:S01]  /*0690*/  STG.E.64 desc[UR10][R4.64], R2 ;  /* 0x0000000204007986 */ /* 0x000fe2000c101b0a */
[----:B------:R-:W-:Y:S05]  /*06a0*/  EXIT ;  /* 0x000000000000794d */ /* 0x000fea0003800000 */
.L_x_7:
        /* <DEDUP_REMOVED lines=13> */
.L_x_62:


//--------------------- .text._Z30dgemm_kernel_prefetch_s2r_4_16iiiiiPdiS_iS_i --------------------------
	.section	.text._Z30dgemm_kernel_prefetch_s2r_4_16iiiiiPdiS_iS_i,"ax",@progbits
	.align	128
        .global         _Z30dgemm_kernel_prefetch_s2r_4_16iiiiiPdiS_iS_i
        .type           _Z30dgemm_kernel_prefetch_s2r_4_16iiiiiPdiS_iS_i,@function
        .size           _Z30dgemm_kernel_prefetch_s2r_4_16iiiiiPdiS_iS_i,(.L_x_63 - _Z30dgemm_kernel_prefetch_s2r_4_16iiiiiPdiS_iS_i)
        .other          _Z30dgemm_kernel_prefetch_s2r_4_16iiiiiPdiS_iS_i,@"STO_CUDA_ENTRY STV_DEFAULT"
_Z30dgemm_kernel_prefetch_s2r_4_16iiiiiPdiS_iS_i:
.text._Z30dgemm_kernel_prefetch_s2r_4_16iiiiiPdiS_iS_i:
[----:B------:R-:W-:Y:S01]  /*0000*/  LDC R1, c[0x0][0x37c] ;  /* 0x0000df00ff017b82 */ /* 0x000fe20000000800 */
[----:B------:R-:W0:Y:S01]  /*0010*/  S2R R23, SR_TID.X ;  /* 0x0000000000177919 */ /* 0x000e220000002100 */
[----:B------:R-:W1:Y:S06]  /*0020*/  LDCU UR9, c[0x0][0x390] ;  /* 0x00007200ff0977ac */ /* 0x000e6c0008000800 */
[----:B------:R-:W0:Y:S01]  /*0030*/  S2UR UR4, SR_CTAID.X ;  /* 0x00000000000479c3 */ /* 0x000e220000002500 */
[----:B------:R-:W2:Y:S01]  /*0040*/  LDCU UR5, c[0x0][0x388] ;  /* 0x00007100ff0577ac */ /* 0x000ea20008000800 */
[----:B------:R-:W3:Y:S06]  /*0050*/  LDCU.64 UR16, c[0x0][0x358] ;  /* 0x00006b00ff1077ac */ /* 0x000eec0008000a00 */
[----:B------:R-:W0:Y:S08]  /*0060*/  LDC R0, c[0x0][0x360] ;  /* 0x0000d800ff007b82 */ /* 0x000e300000000800 */
[----:B------:R-:W4:Y:S01]  /*0070*/  LDC.64 R2, c[0x0][0x398] ;  /* 0x0000e600ff027b82 */ /* 0x000f220000000a00 */
[----:B-1----:R-:W-:-:S02]  /*0080*/  UISETP.GE.AND UP0, UPT, UR9, 0x1, UPT ;  /* 0x000000010900788c */ /* 0x002fc4000bf06270 */
[----:B--2---:R-:W-:Y:S01]  /*0090*/  UISETP.GE.AND UP1, UPT, UR5, 0x1, UPT ;  /* 0x000000010500788c */ /* 0x004fe2000bf26270 */
[----:B0-----:R-:W-:-:S04]  /*00a0*/  IMAD R0, R0, UR4, R23 ;  /* 0x0000000400007c24 */ /* 0x001fc8000f8e0217 */
[----:B----4-:R-:W-:Y:S02]  /*00b0*/  IMAD.WIDE R2, R0, 0x8, R2 ;  /* 0x0000000800027825 */ /* 0x010fe400078e0202 */
[----:B---3--:R-:W-:Y:S05]  /*00c0*/  BRA.U !UP0, `(.L_x_8) ;  /* 0x00000001083c7547 */ /* 0x008fea000b800000 */
[----:B------:R-:W0:Y:S01]  /*00d0*/  S2UR UR5, SR_CgaCtaId ;  /* 0x00000000000579c3 */ /* 0x000e220000008800 */
[----:B------:R-:W-:-:S07]  /*00e0*/  UMOV UR4, 0x400 ;  /* 0x0000040000047882 */ /* 0x000fce0000000000 */
[----:B------:R-:W1:Y:S08]  /*00f0*/  LDC R8, c[0x0][0x38c] ;  /* 0x0000e300ff087b82 */ /* 0x000e700000000800 */
[----:B------:R-:W2:Y:S01]  /*0100*/  LDC R9, c[0x0][0x3a0] ;  /* 0x0000e800ff097b82 */ /* 0x000ea20000000800 */
[----:B0-----:R-:W-:-:S03]  /*0110*/  ULEA UR5, UR5, UR4, 0x18 ;  /* 0x0000000405057291 */ /* 0x001fc6000f8ec0ff */
[----:B------:R-:W-:-:S09]  /*0120*/  UMOV UR4, URZ ;  /* 0x000000ff00047c82 */ /* 0x000fd20008000000 */
.L_x_9:
[----:B0-2---:R-:W-:-:S04]  /*0130*/  IMAD R5, R9, UR4, RZ ;  /* 0x0000000409057c24 */ /* 0x005fc8000f8e02ff */
[----:B------:R-:W-:-:S06]  /*0140*/  IMAD.WIDE R4, R5, 0x8, R2 ;  /* 0x0000000805047825 */ /* 0x000fcc00078e0202 */
[----:B------:R-:W2:Y:S01]  /*0150*/  LDG.E.64 R4, desc[UR16][R4.64] ;  /* 0x0000001004047981 */ /* 0x000ea2000c1e1b00 */
[----:B-1----:R-:W-:Y:S01]  /*0160*/  IMAD R6, R8, UR4, R23 ;  /* 0x0000000408067c24 */ /* 0x002fe2000f8e0217 */
[----:B------:R-:W-:-:S04]  /*0170*/  UIADD3 UR4, UPT, UPT, UR4, 0x1, URZ ;  /* 0x0000000104047890 */ /* 0x000fc8000fffe0ff */
[----:B------:R-:W-:Y:S01]  /*0180*/  LEA R7, R6, UR5, 0x3 ;  /* 0x0000000506077c11 */ /* 0x000fe2000f8e18ff */
[----:B------:R-:W-:-:S04]  /*0190*/  UISETP.NE.AND UP0, UPT, UR4, UR9, UPT ;  /* 0x000000090400728c */ /* 0x000fc8000bf05270 */
[----:B--2---:R0:W-:Y:S05]  /*01a0*/  STS.64 [R7], R4 ;  /* 0x0000000407007388 */ /* 0x0041ea0000000a00 */
[----:B------:R-:W-:Y:S05]  /*01b0*/  BRA.U UP0, `(.L_x_9) ;  /* 0xfffffffd00dc7547 */ /* 0x000fea000b83ffff */
.L_x_8:
[----:B0-----:R-:W-:Y:S02]  /*01c0*/  CS2R R6, SRZ ;  /* 0x0000000000067805 */ /* 0x001fe4000001ff00 */
[----:B------:R-:W-:Y:S01]  /*01d0*/  CS2R R4, SRZ ;  /* 0x0000000000047805 */ /* 0x000fe2000001ff00 */
[----:B------:R-:W-:Y:S06]  /*01e0*/  BRA.U !UP1, `(.L_x_10) ;  /* 0x0000000509b47547 */ /* 0x000fec000b800000 */
[----:B------:R-:W0:Y:S01]  /*01f0*/  S2UR UR6, SR_CgaCtaId ;  /* 0x00000000000679c3 */ /* 0x000e220000008800 */
[----:B------:R-:W1:Y:S01]  /*0200*/  LDCU UR8, c[0x0][0x3a0] ;  /* 0x00007400ff0877ac */ /* 0x000e620008000800 */
[----:B------:R-:W-:Y:S01]  /*0210*/  CS2R R6, SRZ ;  /* 0x0000000000067805 */ /* 0x000fe2000001ff00 */
[----:B------:R-:W2:Y:S01]  /*0220*/  LDCU UR4, c[0x0][0x38c] ;  /* 0x00007180ff0477ac */ /* 0x000ea20008000800 */
[----:B------:R-:W-:Y:S01]  /*0230*/  UMOV UR5, 0x400 ;  /* 0x0000040000057882 */ /* 0x000fe20000000000 */
[----:B-1----:R-:W-:Y:S01]  /*0240*/  UIMAD UR8, UR9, UR8, URZ ;  /* 0x00000008090872a4 */ /* 0x002fe2000f8e02ff */
[----:B--2---:R-:W-:Y:S01]  /*0250*/  MOV R8, UR4 ;  /* 0x0000000400087c02 */ /* 0x004fe20008000f00 */
[----:B0-----:R-:W-:-:S04]  /*0260*/  ULEA UR5, UR6, UR5, 0x18 ;  /* 0x0000000506057291 */ /* 0x001fc8000f8ec0ff */
[----:B------:R-:W-:Y:S01]  /*0270*/  MOV R5, UR8 ;  /* 0x0000000800057c02 */ /* 0x000fe20008000f00 */
[----:B------:R-:W-:Y:S01]  /*0280*/  UIMAD UR4, UR9, UR4, URZ ;  /* 0x00000004090472a4 */ /* 0x000fe2000f8e02ff */
[----:B------:R-:W0:Y:S01]  /*0290*/  LDCU.64 UR6, c[0x0][0x3a8] ;  /* 0x00007500ff0677ac */ /* 0x000e220008000a00 */
[----:B------:R-:W-:Y:S02]  /*02a0*/  LEA R23, R23, UR5, 0x3 ;  /* 0x0000000517177c11 */ /* 0x000fe4000f8e18ff */
[----:B------:R-:W-:Y:S01]  /*02b0*/  IMAD.WIDE R2, R5, 0x8, R2 ;  /* 0x0000000805027825 */ /* 0x000fe200078e0202 */
[----:B------:R-:W-:Y:S01]  /*02c0*/  CS2R R4, SRZ ;  /* 0x0000000000047805 */ /* 0x000fe2000001ff00 */
[----:B------:R-:W-:Y:S01]  /*02d0*/  ULEA UR9, UR4, UR5, 0x3 ;  /* 0x0000000504097291 */ /* 0x000fe2000f8e18ff */
[----:B------:R-:W-:Y:S02]  /*02e0*/  LEA R25, R8, R23, 0x3 ;  /* 0x0000001708197211 */ /* 0x000fe400078e18ff */
[----:B------:R-:W-:-:S02]  /*02f0*/  UMOV UR4, URZ ;  /* 0x000000ff00047c82 */ /* 0x000fc40008000000 */
[----:B------:R-:W-:-:S04]  /*0300*/  LEA R27, R8, R25, 0x3 ;  /* 0x00000019081b7211 */ /* 0x000fc800078e18ff */
[----:B------:R-:W-:-:S07]  /*0310*/  LEA R29, R8, R27, 0x3 ;  /* 0x0000001b081d7211 */ /* 0x000fce00078e18ff */
.L_x_18:
[----:B0-----:R-:W0:Y:S01]  /*0320*/  S2R R20, SR_TID.X ;  /* 0x0000000000147919 */ /* 0x001e220000002100 */
[----:B-12---:R-:W1:Y:S01]  /*0330*/  LDC R17, c[0x0][0x3b0] ;  /* 0x0000ec00ff117b82 */ /* 0x006e620000000800 */
[----:B------:R-:W-:Y:S01]  /*0340*/  HFMA2 R19, -RZ, RZ, 0, 4.76837158203125e-07 ;  /* 0x00000008ff137431 */ /* 0x000fe200000001ff */
[----:B------:R-:W2:Y:S01]  /*0350*/  LDCU UR5, c[0x0][0x38c] ;  /* 0x00007180ff0577ac */ /* 0x000ea20008000800 */
[----:B---3--:R-:W3:Y:S03]  /*0360*/  LDCU UR11, c[0x0][0x388] ;  /* 0x00007100ff0b77ac */ /* 0x008ee60008000800 */
[----:B0-----:R-:W-:-:S04]  /*0370*/  IMAD.WIDE.U32 R18, R20, R19, UR6 ;  /* 0x0000000614127e25 */ /* 0x001fc8000f8e0013 */
[----:B-1----:R-:W-:Y:S01]  /*0380*/  IMAD.WIDE R16, R17, 0x8, R18 ;  /* 0x0000000811107825 */ /* 0x002fe200078e0212 */
[----:B------:R-:W-:Y:S06]  /*0390*/  BAR.SYNC.DEFER_BLOCKING 0x0 ;  /* 0x0000000000007b1d */ /* 0x000fec0000010000 */
[----:B------:R-:W4:Y:S04]  /*03a0*/  LDG.E.64 R18, desc[UR16][R18.64] ;  /* 0x0000001012127981 */ /* 0x000f28000c1e1b00 */
[----:B------:R-:W5:Y:S01]  /*03b0*/  LDG.E.64 R16, desc[UR16][R16.64] ;  /* 0x0000001010107981 */ /* 0x000f62000c1e1b00 */
[----:B------:R-:W-:Y:S01]  /*03c0*/  LEA R21, R20, UR9, 0x4 ;  /* 0x0000000914157c11 */ /* 0x000fe2000f8e20ff */
[----:B--2---:R-:W-:Y:S01]  /*03d0*/  UISETP.GE.AND UP1, UPT, UR5, 0x1, UPT ;  /* 0x000000010500788c */ /* 0x004fe2000bf26270 */
[----:B------:R-:W-:Y:S01]  /*03e0*/  UMOV UR10, UR4 ;  /* 0x00000004000a7c82 */ /* 0x000fe20008000000 */
[----:B------:R-:W-:-:S04]  /*03f0*/  UIADD3 UR4, UPT, UPT, UR4, UR5, URZ ;  /* 0x0000000504047290 */ /* 0x000fc8000fffe0ff */
[----:B---3--:R-:W-:Y:S01]  /*0400*/  UISETP.GE.AND UP0, UPT, UR4, UR11, UPT ;  /* 0x0000000b0400728c */ /* 0x008fe2000bf06270 */
[----:B----4-:R0:W-:Y:S04]  /*0410*/  STS.64 [R21], R18 ;  /* 0x0000001215007388 */ /* 0x0101e80000000a00 */
[----:B-----5:R0:W-:Y:S01]  /*0420*/  STS.64 [R21+0x8], R16 ;  /* 0x0000081015007388 */ /* 0x0201e20000000a00 */
[----:B------:R-:W-:Y:S06]  /*0430*/  BAR.SYNC.DEFER_BLOCKING 0x0 ;  /* 0x0000000000007b1d */ /* 0x000fec0000010000 */
[----:B------:R-:W-:Y:S05]  /*0440*/  BRA.U !UP1, `(.L_x_11) ;  /* 0x0000000509107547 */ /* 0x000fea000b800000 */
[----:B------:R-:W1:Y:S02]  /*0450*/  LDCU UR5, c[0x0][0x390] ;  /* 0x00007200ff0577ac */ /* 0x000e640008000800 */
[----:B-1----:R-:W-:-:S09]  /*0460*/  UISETP.GT.AND UP1, UPT, UR5, URZ, UPT ;  /* 0x000000ff0500728c */ /* 0x002fd2000bf24270 */
[----:B------:R-:W-:Y:S05]  /*0470*/  BRA.U UP1, `(.L_x_12) ;  /* 0x0000000101607547 */ /* 0x000fea000b800000 */
[----:B0-----:R-:W0:Y:S01]  /*0480*/  LDC R16, c[0x0][0x388] ;  /* 0x0000e200ff107b82 */ /* 0x001e220000000800 */
[----:B------:R-:W1:Y:S01]  /*0490*/  LDCU UR11, c[0x0][0x390] ;  /* 0x00007200ff0b77ac */ /* 0x000e620008000800 */
[----:B------:R-:W-:-:S06]  /*04a0*/  UIADD3 UR5, UPT, UPT, UR10, UR5, URZ ;  /* 0x000000050a057290 */ /* 0x000fcc000fffe0ff */
[----:B------:R-:W2:Y:S06]  /*04b0*/  LDC R17, c[0x0][0x3a0] ;  /* 0x0000e800ff117b82 */ /* 0x000eac0000000800 */
.L_x_14:
[----:B0-----:R-:W-:-:S13]  /*04c0*/  ISETP.LE.AND P0, PT, R16, UR5, PT ;  /* 0x0000000510007c0c */ /* 0x001fda000bf03270 */
[----:B---3--:R-:W-:Y:S05]  /*04d0*/  @P0 BRA `(.L_x_13) ;  /* 0x00000000001c0947 */ /* 0x008fea0003800000 */
[C-C-:B--2---:R-:W-:Y:S01]  /*04e0*/  IMAD.WIDE R10, R17.reuse, 0x8, R2.reuse ;  /* 0x00000008110a7825 */ /* 0x144fe200078e0202 */
[----:B------:R0:W5:Y:S03]  /*04f0*/  LDG.E.64 R8, desc[UR16][R2.64] ;  /* 0x0000001002087981 */ /* 0x000166000c1e1b00 */
[C-C-:B------:R-:W-:Y:S02]  /*0500*/  IMAD.WIDE R12, R17.reuse, 0x10, R2.reuse ;  /* 0x00000010110c7825 */ /* 0x140fe400078e0202 */
[----:B------:R-:W5:Y:S02]  /*0510*/  LDG.E.64 R10, desc[UR16][R10.64] ;  /* 0x000000100a0a7981 */ /* 0x000f64000c1e1b00 */
[----:B------:R-:W-:Y:S02]  /*0520*/  IMAD.WIDE R14, R17, 0x18, R2 ;  /* 0x00000018110e7825 */ /* 0x000fe400078e0202 */
[----:B------:R-:W5:Y:S04]  /*0530*/  LDG.E.64 R12, desc[UR16][R12.64] ;  /* 0x000000100c0c7981 */ /* 0x000f68000c1e1b00 */
[----:B0-----:R-:W5:Y:S02]  /*0540*/  LDG.E.64 R14, desc[UR16][R14.64] ;  /* 0x000000100e0e7981 */ /* 0x001f64000c1e1b00 */
.L_x_13:
[----:B-----5:R3:W-:Y:S01]  /*0550*/  @!P0 STS.64 [R23], R8 ;  /* 0x0000000817008388 */ /* 0x0207e20000000a00 */
[----:B-1----:R-:W-:Y:S01]  /*0560*/  UIADD3 UR10, UPT, UPT, UR10, UR11, URZ ;  /* 0x0000000b0a0a7290 */ /* 0x002fe2000fffe0ff */
[----:B------:R-:W-:Y:S01]  /*0570*/  MOV R19, UR8 ;  /* 0x0000000800137c02 */ /* 0x000fe20008000f00 */
[----:B------:R-:W-:Y:S01]  /*0580*/  UIADD3 UR5, UPT, UPT, UR5, UR11, URZ ;  /* 0x0000000b05057290 */ /* 0x000fe2000fffe0ff */
[----:B------:R3:W-:Y:S01]  /*0590*/  @!P0 STS.64 [R25], R10 ;  /* 0x0000000a19008388 */ /* 0x0007e20000000a00 */
[----:B------:R-:W-:Y:S02]  /*05a0*/  UISETP.GE.AND UP1, UPT, UR10, UR4, UPT ;  /* 0x000000040a00728c */ /* 0x000fe4000bf26270 */
[----:B------:R-:W-:Y:S01]  /*05b0*/  IMAD.WIDE R2, R19, 0x8, R2 ;  /* 0x0000000813027825 */ /* 0x000fe200078e0202 */
[----:B------:R3:W-:Y:S04]  /*05c0*/  @!P0 STS.64 [R27], R12 ;  /* 0x0000000c1b008388 */ /* 0x0007e80000000a00 */
[----:B------:R3:W-:Y:S02]  /*05d0*/  @!P0 STS.64 [R29], R14 ;  /* 0x0000000e1d008388 */ /* 0x0007e40000000a00 */
[----:B------:R-:W-:Y:S05]  /*05e0*/  BRA.U !UP1, `(.L_x_14) ;  /* 0xfffffffd09b47547 */ /* 0x000fea000b83ffff */
[----:B------:R-:W-:Y:S05]  /*05f0*/  BRA `(.L_x_11) ;  /* 0x0000000000a47947 */ /* 0x000fea0003800000 */
.L_x_12:
[----:B------:R-:W-:-:S05]  /*0600*/  UMOV UR11, UR10 ;  /* 0x0000000a000b7c82 */ /* 0x000fca0008000000 */
.L_x_17:
[----:B-1----:R-:W1:Y:S01]  /*0610*/  LDCU UR18, c[0x0][0x390] ;  /* 0x00007200ff1277ac */ /* 0x002e620008000800 */
[----:B------:R-:W2:Y:S01]  /*0620*/  LDCU UR19, c[0x0][0x388] ;  /* 0x00007100ff1377ac */ /* 0x000ea20008000800 */
[----:B------:R-:W3:Y:S01]  /*0630*/  LDCU UR20, c[0x0][0x38c] ;  /* 0x00007180ff1477ac */ /* 0x000ee20008000800 */
[----:B------:R-:W-:Y:S02]  /*0640*/  UIADD3 UR14, UPT, UPT, -UR10, UR11, URZ ;  /* 0x0000000b0a0e7290 */ /* 0x000fe4000fffe1ff */
[----:B-1----:R-:W-:-:S04]  /*0650*/  UIADD3 UR13, UPT, UPT, UR11, UR18, URZ ;  /* 0x000000120b0d7290 */ /* 0x002fc8000fffe0ff */
[----:B--2---:R-:W-:Y:S02]  /*0660*/  UISETP.GE.AND UP2, UPT, UR13, UR19, UPT ;  /* 0x000000130d00728c */ /* 0x004fe4000bf46270 */
[----:B------:R-:W-:-:S07]  /*0670*/  UISETP.GE.AND UP1, UPT, UR13, UR4, UPT ;  /* 0x000000040d00728c */ /* 0x000fce000bf26270 */
[----:B---3--:R-:W-:Y:S05]  /*0680*/  BRA.U UP2, `(.L_x_15) ;  /* 0x0000000102207547 */ /* 0x008fea000b800000 */
[----:B------:R-:W1:Y:S01]  /*0690*/  LDC R15, c[0x0][0x3a0] ;  /* 0x0000e800ff0f7b82 */ /* 0x000e620000000800 */
[----:B------:R2:W5:Y:S01]  /*06a0*/  LDG.E.64 R8, desc[UR16][R2.64] ;  /* 0x0000001002087981 */ /* 0x000562000c1e1b00 */
[----:B-1----:R-:W-:-:S04]  /*06b0*/  IMAD.WIDE R10, R15, 0x8, R2 ;  /* 0x000000080f0a7825 */ /* 0x002fc800078e0202 */
[C---:B------:R-:W-:Y:S02]  /*06c0*/  IMAD.WIDE R12, R15.reuse, 0x8, R10 ;  /* 0x000000080f0c7825 */ /* 0x040fe400078e020a */
[----:B------:R-:W5:Y:S02]  /*06d0*/  LDG.E.64 R10, desc[UR16][R10.64] ;  /* 0x000000100a0a7981 */ /* 0x000f64000c1e1b00 */
[----:B------:R-:W-:Y:S02]  /*06e0*/  IMAD.WIDE R14, R15, 0x8, R12 ;  /* 0x000000080f0e7825 */ /* 0x000fe400078e020c */
[----:B------:R-:W5:Y:S04]  /*06f0*/  LDG.E.64 R12, desc[UR16][R12.64] ;  /* 0x000000100c0c7981 */ /* 0x000f68000c1e1b00 */
[----:B--2---:R-:W5:Y:S02]  /*0700*/  LDG.E.64 R14, desc[UR16][R14.64] ;  /* 0x000000100e0e7981 */ /* 0x004f64000c1e1b00 */
.L_x_15:
[----:B------:R-:W-:Y:S01]  /*0710*/  UMOV UR5, URZ ;  /* 0x000000ff00057c82 */ /* 0x000fe20008000000 */
[----:B------:R-:W-:-:S05]  /*0720*/  UMOV UR11, UR13 ;  /* 0x0000000d000b7c82 */ /* 0x000fca0008000000 */
.L_x_16:
[----:B------:R-:W-:Y:S02]  /*0730*/  UIMAD UR15, UR5, UR20, URZ ;  /* 0x00000014050f72a4 */ /* 0x000fe4000f8e02ff */
[----:B------:R-:W-:Y:S02]  /*0740*/  UIADD3 UR12, UPT, UPT, UR14, UR5, URZ ;  /* 0x000000050e0c7290 */ /* 0x000fe4000fffe0ff */
[----:B------:R-:W-:Y:S02]  /*0750*/  UIADD3 UR5, UPT, UPT, UR5, 0x1, URZ ;  /* 0x0000000105057890 */ /* 0x000fe4000fffe0ff */
[----:B0-----:R-:W-:Y:S01]  /*0760*/  MOV R18, UR15 ;  /* 0x0000000f00127c02 */ /* 0x001fe20008000f00 */
[----:B------:R-:W-:Y:S02]  /*0770*/  ULEA UR12, UR12, UR9, 0x3 ;  /* 0x000000090c0c7291 */ /* 0x000fe4000f8e18ff */
[----:B------:R-:W-:Y:S01]  /*0780*/  UISETP.NE.AND UP2, UPT, UR5, UR18, UPT ;  /* 0x000000120500728c */ /* 0x000fe2000bf45270 */
[----:B------:R-:W-:-:S06]  /*0790*/  LEA R18, R18, R23, 0x3 ;  /* 0x0000001712127211 */ /* 0x000fcc00078e18ff */
[----:B------:R-:W-:Y:S04]  /*07a0*/  LDS.64 R16, [UR12] ;  /* 0x0000000cff107984 */ /* 0x000fe80008000a00 */
[----:B------:R-:W0:Y:S04]  /*07b0*/  LDS.64 R18, [R18] ;  /* 0x0000000012127984 */ /* 0x000e280000000a00 */
[----:B------:R-:W1:Y:S01]  /*07c0*/  LDS.64 R20, [UR12+0x8] ;  /* 0x0000080cff147984 */ /* 0x000e620008000a00 */
[C---:B0-----:R-:W-:Y:S02]  /*07d0*/  DFMA R6, R18.reuse, R16, R6 ;  /* 0x000000101206722b */ /* 0x041fe40000000006 */
[----:B-1----:R-:W-:Y:S01]  /*07e0*/  DFMA R4, R18, R20, R4 ;  /* 0x000000141204722b */ /* 0x002fe20000000004 */
[----:B------:R-:W-:Y:S10]  /*07f0*/  BRA.U UP2, `(.L_x_16) ;  /* 0xfffffffd02cc7547 */ /* 0x000ff4000b83ffff */
[----:B------:R-:W-:Y:S01]  /*0800*/  UISETP.GE.AND UP2, UPT, UR13, UR19, UPT ;  /* 0x000000130d00728c */ /* 0x000fe2000bf46270 */
[----:B------:R-:W-:-:S05]  /*0810*/  MOV R17, UR8 ;  /* 0x0000000800117c02 */ /* 0x000fca0008000f00 */
[----:B------:R-:W-:Y:S01]  /*0820*/  PLOP3.LUT P0, PT, PT, PT, UP2, 0x80, 0x8 ;  /* 0x000000000008781c */ /* 0x000fe20003f0f028 */
[----:B------:R-:W-:-:S12]  /*0830*/  IMAD.WIDE R2, R17, 0x8, R2 ;  /* 0x0000000811027825 */ /* 0x000fd800078e0202 */
[----:B-----5:R1:W-:Y:S04]  /*0840*/  @!P0 STS.64 [R23], R8 ;  /* 0x0000000817008388 */ /* 0x0203e80000000a00 */
[----:B------:R1:W-:Y:S04]  /*0850*/  @!P0 STS.64 [R25], R10 ;  /* 0x0000000a19008388 */ /* 0x0003e80000000a00 */
[----:B------:R1:W-:Y:S04]  /*0860*/  @!P0 STS.64 [R27], R12 ;  /* 0x0000000c1b008388 */ /* 0x0003e80000000a00 */
[----:B------:R1:W-:Y:S01]  /*0870*/  @!P0 STS.64 [R29], R14 ;  /* 0x0000000e1d008388 */ /* 0x0003e20000000a00 */
[----:B------:R-:W-:Y:S05]  /*0880*/  BRA.U !UP1, `(.L_x_17) ;  /* 0xfffffffd09607547 */ /* 0x000fea000b83ffff */
.L_x_11:
[----:B------:R-:W4:Y:S02]  /*0890*/  LDCU UR5, c[0x0][0x38c] ;  /* 0x00007180ff0577ac */ /* 0x000f240008000800 */
[----:B----4-:R-:W-:Y:S01]  /*08a0*/  UIMAD.WIDE UR6, UR5, 0x8, UR6 ;  /* 0x00000008050678a5 */ /* 0x010fe2000f8e0206 */
[----:B------:R-:W-:Y:S11]  /*08b0*/  BRA.U !UP0, `(.L_x_18) ;  /* 0xfffffff908987547 */ /* 0x000ff6000b83ffff */
.L_x_10:
[----:B------:R-:W4:Y:S08]  /*08c0*/  LDC.64 R2, c[0x0][0x3b8] ;  /* 0x0000ee00ff027b82 */ /* 0x000f300000000a00 */
[----:B-1-3--:R-:W1:Y:S01]  /*08d0*/  LDC R9, c[0x0][0x3c0] ;  /* 0x0000f000ff097b82 */ /* 0x00ae620000000800 */
[----:B----4-:R-:W-:-:S05]  /*08e0*/  IMAD.WIDE R2, R0, 0x8, R2 ;  /* 0x0000000800027825 */ /* 0x010fca00078e0202 */
[----:B------:R-:W-:Y:S01]  /*08f0*/  STG.E.64 desc[UR16][R2.64], R6 ;  /* 0x0000000602007986 */ /* 0x000fe2000c101b10 */
[----:B-1----:R-:W-:-:S05]  /*0900*/  IMAD.WIDE R8, R9, 0x8, R2 ;  /* 0x0000000809087825 */ /* 0x002fca00078e0202 */
[----:B------:R-:W-:Y:S01]  /*0910*/  STG.E.64 desc[UR16][R8.64], R4 ;  /* 0x0000000408007986 */ /* 0x000fe2000c101b10 */
[----:B------:R-:W-:Y:S05]  /*0920*/  EXIT ;  /* 0x000000000000794d */ /* 0x000fea0003800000 */
.L_x_19:
        /* <DEDUP_REMOVED lines=13> */
.L_x_63:


//--------------------- .text._Z27dgemm_kernel_prefetch_s2r_8iiiiPdiS_iS_i --------------------------
	.section	.text._Z27dgemm_kernel_prefetch_s2r_8iiiiPdiS_iS_i,"ax",@progbits
	.align	128
        .global         _Z27dgemm_kernel_prefetch_s2r_8iiiiPdiS_iS_i
        .type           _Z27dgemm_kernel_prefetch_s2r_8iiiiPdiS_iS_i,@function
        .size           _Z27dgemm_kernel_prefetch_s2r_8iiiiPdiS_iS_i,(.L_x_64 - _Z27dgemm_kernel_prefetch_s2r_8iiiiPdiS_iS_i)
        .other          _Z27dgemm_kernel_prefetch_s2r_8iiiiPdiS_iS_i,@"STO_CUDA_ENTRY STV_DEFAULT"
_Z27dgemm_kernel_prefetch_s2r_8iiiiPdiS_iS_i:
.text._Z27dgemm_kernel_prefetch_s2r_8iiiiPdiS_iS_i:
[----:B------:R-:W-:Y:S01]  /*0000*/  LDC R1, c[0x0][0x37c] ;  /* 0x0000df00ff017b82 */ /* 0x000fe20000000800 */
[----:B------:R-:W0:Y:S01]  /*0010*/  S2R R0, SR_TID.X ;  /* 0x0000000000007919 */ /* 0x000e220000002100 */
[----:B------:R-:W1:Y:S06]  /*0020*/  LDCU UR8, c[0x0][0x38c] ;  /* 0x00007180ff0877ac */ /* 0x000e6c0008000800 */
[----:B------:R-:W0:Y:S01]  /*0030*/  S2UR UR4, SR_CTAID.X ;  /* 0x00000000000479c3 */ /* 0x000e220000002500 */
[----:B------:R-:W2:Y:S07]  /*0040*/  LDCU.64 UR12, c[0x0][0x358] ;  /* 0x00006b00ff0c77ac */ /* 0x000eae0008000a00 */
[----:B------:R-:W0:Y:S08]  /*0050*/  LDC R3, c[0x0][0x360] ;  /* 0x0000d800ff037b82 */ /* 0x000e300000000800 */
[----:B------:R-:W3:Y:S01]  /*0060*/  LDC.64 R8, c[0x0][0x390] ;  /* 0x0000e400ff087b82 */ /* 0x000ee20000000a00 */
[----:B-1----:R-:W-:Y:S01]  /*0070*/  UISETP.GE.AND UP0, UPT, UR8, 0x1, UPT ;  /* 0x000000010800788c */ /* 0x002fe2000bf06270 */
[----:B0-----:R-:W-:-:S04]  /*0080*/  IMAD R2, R3, UR4, R0 ;  /* 0x0000000403027c24 */ /* 0x001fc8000f8e0200 */
[----:B---3--:R-:W-:-:S04]  /*0090*/  IMAD.WIDE R8, R2, 0x8, R8 ;  /* 0x0000000802087825 */ /* 0x008fc800078e0208 */
[----:B--2---:R-:W-:Y:S05]  /*00a0*/  BRA.U !UP0, `(.L_x_20) ;  /* 0x0000000908b47547 */ /* 0x004fea000b800000 */
[----:B------:R-:W-:Y:S01]  /*00b0*/  UIADD3 UR4, UPT, UPT, UR8, -0x1, URZ ;  /* 0xffffffff08047890 */ /* 0x000fe2000fffe0ff */
[----:B------:R-:W-:Y:S01]  /*00c0*/  HFMA2 R3, -RZ, RZ, 0, 0 ;  /* 0x00000000ff037431 */ /* 0x000fe200000001ff */
[----:B------:R-:W-:Y:S02]  /*00d0*/  ULOP3.LUT UR6, UR8, 0xf, URZ, 0xc0, !UPT ;  /* 0x0000000f08067892 */ /* 0x000fe4000f8ec0ff */
[----:B------:R-:W-:Y:S02]  /*00e0*/  UISETP.GE.U32.AND UP0, UPT, UR4, 0xf, UPT ;  /* 0x0000000f0400788c */ /* 0x000fe4000bf06070 */
[----:B------:R-:W-:-:S07]  /*00f0*/  UISETP.NE.AND UP1, UPT, UR6, URZ, UPT ;  /* 0x000000ff0600728c */ /* 0x000fce000bf25270 */
[----:B------:R-:W-:Y:S05]  /*0100*/  BRA.U !UP0, `(.L_x_21) ;  /* 0x0000000508347547 */ /* 0x000fea000b800000 */
[----:B------:R-:W0:Y:S01]  /*0110*/  S2UR UR5, SR_CgaCtaId ;  /* 0x00000000000579c3 */ /* 0x000e220000008800 */
[----:B------:R-:W-:Y:S01]  /*0120*/  ULOP3.LUT UR7, UR8, 0x7ffffff0, URZ, 0xc0, !UPT ;  /* 0x7ffffff008077892 */ /* 0x000fe2000f8ec0ff */
[----:B------:R-:W-:-:S05]  /*0130*/  UMOV UR4, 0x400 ;  /* 0x0000040000047882 */ /* 0x000fca0000000000 */
[----:B------:R-:W-:Y:S01]  /*0140*/  MOV R3, UR7 ;  /* 0x0000000700037c02 */ /* 0x000fe20008000f00 */
[----:B0-----:R-:W-:-:S03]  /*0150*/  ULEA UR5, UR5, UR4, 0x18 ;  /* 0x0000000405057291 */ /* 0x001fc6000f8ec0ff */
[----:B------:R-:W-:-:S09]  /*0160*/  UMOV UR4, URZ ;  /* 0x000000ff00047c82 */ /* 0x000fd20008000000 */
.L_x_22:
[----:B0-----:R-:W0:Y:S02]  /*0170*/  LDC R37, c[0x0][0x398] ;  /* 0x0000e600ff257b82 */ /* 0x001e240000000800 */
[----:B0-----:R-:W-:-:S04]  /*0180*/  IMAD R17, R37, UR4, RZ ;  /* 0x0000000425117c24 */ /* 0x001fc8000f8e02ff */
[----:B------:R-:W-:-:S04]  /*0190*/  IMAD.WIDE R16, R17, 0x8, R8 ;  /* 0x0000000811107825 */ /* 0x000fc800078e0208 */
[C---:B------:R-:W-:Y:S02]  /*01a0*/  IMAD.WIDE R20, R37.reuse, 0x8, R16 ;  /* 0x0000000825147825 */ /* 0x040fe400078e0210 */
[----:B------:R-:W2:Y:S02]  /*01b0*/  LDG.E.64 R16, desc[UR12][R16.64] ;  /* 0x0000000c10107981 */ /* 0x000ea4000c1e1b00 */
[C---:B------:R-:W-:Y:S02]  /*01c0*/  IMAD.WIDE R14, R37.reuse, 0x8, R20 ;  /* 0x00000008250e7825 */ /* 0x040fe400078e0214 */
[----:B------:R-:W3:Y:S02]  /*01d0*/  LDG.E.64 R20, desc[UR12][R20.64] ;  /* 0x0000000c14147981 */ /* 0x000ee4000c1e1b00 */
[C---:B------:R-:W-:Y:S02]  /*01e0*/  IMAD.WIDE R24, R37.reuse, 0x8, R14 ;  /* 0x0000000825187825 */ /* 0x040fe400078e020e */
[----:B------:R-:W4:Y:S02]  /*01f0*/  LDG.E.64 R14, desc[UR12][R14.64] ;  /* 0x0000000c0e0e7981 */ /* 0x000f24000c1e1b00 */
[----:B------:R-:W-:-:S02]  /*0200*/  IMAD.WIDE R6, R37, 0x8, R24 ;  /* 0x0000000825067825 */ /* 0x000fc400078e0218 */
[----:B------:R-:W5:Y:S02]  /*0210*/  LDG.E.64 R24, desc[UR12][R24.64] ;  /* 0x0000000c18187981 */ /* 0x000f64000c1e1b00 */
[C---:B------:R-:W-:Y:S02]  /*0220*/  IMAD.WIDE R10, R37.reuse, 0x8, R6 ;  /* 0x00000008250a7825 */ /* 0x040fe400078e0206 */
[----:B------:R-:W5:Y:S02]  /*0230*/  LDG.E.64 R6, desc[UR12][R6.64] ;  /* 0x0000000c06067981 */ /* 0x000f64000c1e1b00 */
[C---:B------:R-:W-:Y:S02]  /*0240*/  IMAD.WIDE R18, R37.reuse, 0x8, R10 ;  /* 0x0000000825127825 */ /* 0x040fe400078e020a */
[----:B------:R-:W5:Y:S02]  /*0250*/  LDG.E.64 R10, desc[UR12][R10.64] ;  /* 0x0000000c0a0a7981 */ /* 0x000f64000c1e1b00 */
        /* <DEDUP_REMOVED lines=16> */
[----:B------:R-:W-:Y:S02]  /*0360*/  IMAD.WIDE R36, R37, 0x8, R12 ;  /* 0x0000000825247825 */ /* 0x000fe400078e020c */
[----:B------:R-:W5:Y:S04]  /*0370*/  LDG.E.64 R12, desc[UR12][R12.64] ;  /* 0x0000000c0c0c7981 */ /* 0x000f68000c1e1b00 */
[----:B------:R-:W5:Y:S01]  /*0380*/  LDG.E.64 R36, desc[UR12][R36.64] ;  /* 0x0000000c24247981 */ /* 0x000f62000c1e1b00 */
[----:B------:R-:W-:-:S05]  /*0390*/  MOV R39, UR8 ;  /* 0x0000000800277c02 */ /* 0x000fca0008000f00 */
[----:B------:R-:W-:-:S05]  /*03a0*/  IMAD R38, R39, UR4, R0 ;  /* 0x0000000427267c24 */ /* 0x000fca000f8e0200 */
[----:B------:R-:W-:-:S05]  /*03b0*/  LEA R44, R38, UR5, 0x3 ;  /* 0x00000005262c7c11 */ /* 0x000fca000f8e18ff */
[----:B------:R-:W-:Y:S01]  /*03c0*/  IMAD R45, R39, 0x8, R44 ;  /* 0x00000008272d7824 */ /* 0x000fe200078e022c */
[----:B------:R-:W-:-:S06]  /*03d0*/  UIADD3 UR4, UPT, UPT, UR4, 0x10, URZ ;  /* 0x0000001004047890 */ /* 0x000fcc000fffe0ff */
[----:B------:R-:W-:Y:S01]  /*03e0*/  ISETP.NE.AND P0, PT, R3, UR4, PT ;  /* 0x0000000403007c0c */ /* 0x000fe2000bf05270 */
[----:B--2---:R0:W-:Y:S02]  /*03f0*/  STS.64 [R44], R16 ;  /* 0x000000102c007388 */ /* 0x0041e40000000a00 */
[----:B0-----:R-:W-:-:S04]  /*0400*/  LEA R16, R39, R45, 0x3 ;  /* 0x0000002d27107211 */ /* 0x001fc800078e18ff */
[----:B------:R-:W-:-:S04]  /*0410*/  LEA R40, R39, R16, 0x3 ;  /* 0x0000001027287211 */ /* 0x000fc800078e18ff */
[----:B------:R-:W-:-:S05]  /*0420*/  LEA R38, R39, R40, 0x3 ;  /* 0x0000002827267211 */ /* 0x000fca00078e18ff */
[----:B------:R-:W-:-:S05]  /*0430*/  IMAD R43, R39, 0x8, R38 ;  /* 0x00000008272b7824 */ /* 0x000fca00078e0226 */
[C---:B------:R-:W-:Y:S01]  /*0440*/  LEA R42, R39.reuse, R43, 0x3 ;  /* 0x0000002b272a7211 */ /* 0x040fe200078e18ff */
[----:B---3--:R-:W-:Y:S03]  /*0450*/  STS.64 [R45], R20 ;  /* 0x000000142d007388 */ /* 0x008fe60000000a00 */
[C---:B------:R-:W-:Y:S01]  /*0460*/  LEA R41, R39.reuse, R42, 0x3 ;  /* 0x0000002a27297211 */ /* 0x040fe200078e18ff */
[----:B----4-:R0:W-:Y:S03]  /*0470*/  STS.64 [R16], R14 ;  /* 0x0000000e10007388 */ /* 0x0101e60000000a00 */
[----:B0-----:R-:W-:-:S05]  /*0480*/  LEA R14, R39, R41, 0x3 ;  /* 0x00000029270e7211 */ /* 0x001fca00078e18ff */
[----:B------:R-:W-:-:S05]  /*0490*/  IMAD R15, R39, 0x8, R14 ;  /* 0x00000008270f7824 */ /* 0x000fca00078e020e */
[----:B------:R-:W-:-:S04]  /*04a0*/  LEA R17, R39, R15, 0x3 ;  /* 0x0000000f27117211 */ /* 0x000fc800078e18ff */
[----:B------:R-:W-:-:S04]  /*04b0*/  LEA R44, R39, R17, 0x3 ;  /* 0x00000011272c7211 */ /* 0x000fc800078e18ff */
[C---:B------:R-:W-:Y:S01]  /*04c0*/  LEA R16, R39.reuse, R44, 0x3 ;  /* 0x0000002c27107211 */ /* 0x040fe200078e18ff */
[----:B-----5:R0:W-:Y:S04]  /*04d0*/  STS.64 [R40], R24 ;  /* 0x0000001828007388 */ /* 0x0201e80000000a00 */
[C---:B------:R-:W-:Y:S01]  /*04e0*/  IMAD R20, R39.reuse, 0x8, R16 ;  /* 0x0000000827147824 */ /* 0x040fe200078e0210 */
[----:B------:R0:W-:Y:S04]  /*04f0*/  STS.64 [R38], R6 ;  /* 0x0000000626007388 */ /* 0x0001e80000000a00 */
[----:B------:R0:W-:Y:S01]  /*0500*/  STS.64 [R43], R10 ;  /* 0x0000000a2b007388 */ /* 0x0001e20000000a00 */
[----:B------:R-:W-:-:S03]  /*0510*/  LEA R21, R39, R20, 0x3 ;  /* 0x0000001427157211 */ /* 0x000fc600078e18ff */
[----:B------:R0:W-:Y:S01]  /*0520*/  STS.64 [R42], R18 ;  /* 0x000000122a007388 */ /* 0x0001e20000000a00 */
[----:B------:R-:W-:-:S03]  /*0530*/  LEA R39, R39, R21, 0x3 ;  /* 0x0000001527277211 */ /* 0x000fc600078e18ff */
[----:B------:R0:W-:Y:S04]  /*0540*/  STS.64 [R41], R4 ;  /* 0x0000000429007388 */ /* 0x0001e80000000a00 */
[----:B------:R0:W-:Y:S04]  /*0550*/  STS.64 [R14], R26 ;  /* 0x0000001a0e007388 */ /* 0x0001e80000000a00 */
[----:B------:R0:W-:Y:S04]  /*0560*/  STS.64 [R15], R22 ;  /* 0x000000160f007388 */ /* 0x0001e80000000a00 */
[----:B------:R0:W-:Y:S04]  /*0570*/  STS.64 [R17], R32 ;  /* 0x0000002011007388 */ /* 0x0001e80000000a00 */
[----:B------:R0:W-:Y:S04]  /*0580*/  STS.64 [R44], R34 ;  /* 0x000000222c007388 */ /* 0x0001e80000000a00 */
[----:B------:R0:W-:Y:S04]  /*0590*/  STS.64 [R16], R30 ;  /* 0x0000001e10007388 */ /* 0x0001e80000000a00 */
[----:B------:R0:W-:Y:S04]  /*05a0*/  STS.64 [R20], R28 ;  /* 0x0000001c14007388 */ /* 0x0001e80000000a00 */
[----:B------:R0:W-:Y:S04]  /*05b0*/  STS.64 [R21], R12 ;  /* 0x0000000c15007388 */ /* 0x0001e80000000a00 */
[----:B------:R0:W-:Y:S01]  /*05c0*/  STS.64 [R39], R36 ;  /* 0x0000002427007388 */ /* 0x0001e20000000a00 */
[----:B------:R-:W-:Y:S05]  /*05d0*/  @P0 BRA `(.L_x_22) ;  /* 0xfffffff800e40947 */ /* 0x000fea000383ffff */
.L_x_21:
[----:B------:R-:W-:Y:S05]  /*05e0*/  BRA.U !UP1, `(.L_x_20) ;  /* 0x0000000509647547 */ /* 0x000fea000b800000 */
[----:B------:R-:W-:Y:S02]  /*05f0*/  UISETP.GE.U32.AND UP0, UPT, UR6, 0x8, UPT ;  /* 0x000000080600788c */ /* 0x000fe4000bf06070 */
[----:B------:R-:W-:-:S04]  /*0600*/  ULOP3.LUT UR7, UR8, 0x7, URZ, 0xc0, !UPT ;  /* 0x0000000708077892 */ /* 0x000fc8000f8ec0ff */
[----:B------:R-:W-:-:S03]  /*0610*/  UISETP.NE.AND UP1, UPT, UR7, URZ, UPT ;  /* 0x000000ff0700728c */ /* 0x000fc6000bf25270 */
[----:B------:R-:W-:Y:S08]  /*0620*/  BRA.U !UP0, `(.L_x_23) ;  /* 0x0000000108a07547 */ /* 0x000ff0000b800000 */
[----:B0-----:R-:W0:Y:S02]  /*0630*/  LDC R21, c[0x0][0x398] ;  /* 0x0000e600ff157b82 */ /* 0x001e240000000800 */
[----:B0-----:R-:W-:-:S04]  /*0640*/  IMAD R5, R3, R21, RZ ;  /* 0x0000001503057224 */ /* 0x001fc800078e02ff */
        /* <DEDUP_REMOVED lines=14> */
[----:B------:R-:W5:Y:S04]  /*0730*/  LDG.E.64 R18, desc[UR12][R18.64] ;  /* 0x0000000c12127981 */ /* 0x000f68000c1e1b00 */
[----:B------:R-:W5:Y:S01]  /*0740*/  LDG.E.64 R20, desc[UR12][R20.64] ;  /* 0x0000000c14147981 */ /* 0x000f62000c1e1b00 */
[----:B------:R-:W0:Y:S01]  /*0750*/  S2UR UR5, SR_CgaCtaId ;  /* 0x00000000000579c3 */ /* 0x000e220000008800 */
[----:B------:R-:W-:Y:S01]  /*0760*/  UMOV UR4, 0x400 ;  /* 0x0000040000047882 */ /* 0x000fe20000000000 */
[----:B------:R-:W-:Y:S01]  /*0770*/  IMAD R22, R3, UR8, R0 ;  /* 0x0000000803167c24 */ /* 0x000fe2000f8e0200 */
[----:B------:R-:W-:Y:S01]  /*0780*/  MOV R24, UR8 ;  /* 0x0000000800187c02 */ /* 0x000fe20008000f00 */
[----:B0-----:R-:W-:-:S06]  /*0790*/  ULEA UR4, UR5, UR4, 0x18 ;  /* 0x0000000405047291 */ /* 0x001fcc000f8ec0ff */
[----:B------:R-:W-:-:S05]  /*07a0*/  LEA R23, R22, UR4, 0x3 ;  /* 0x0000000416177c11 */ /* 0x000fca000f8e18ff */
[----:B------:R-:W-:-:S05]  /*07b0*/  IMAD R25, R24, 0x8, R23 ;  /* 0x0000000818197824 */ /* 0x000fca00078e0217 */
[----:B------:R-:W-:-:S04]  /*07c0*/  LEA R27, R24, R25, 0x3 ;  /* 0x00000019181b7211 */ /* 0x000fc800078e18ff */
[----:B------:R-:W-:-:S04]  /*07d0*/  LEA R29, R24, R27, 0x3 ;  /* 0x0000001b181d7211 */ /* 0x000fc800078e18ff */
[----:B------:R-:W-:-:S05]  /*07e0*/  LEA R31, R24, R29, 0x3 ;  /* 0x0000001d181f7211 */ /* 0x000fca00078e18ff */
[----:B------:R-:W-:-:S05]  /*07f0*/  IMAD R33, R24, 0x8, R31 ;  /* 0x0000000818217824 */ /* 0x000fca00078e021f */
[----:B------:R-:W-:-:S04]  /*0800*/  LEA R35, R24, R33, 0x3 ;  /* 0x0000002118237211 */ /* 0x000fc800078e18ff */
[----:B------:R-:W-:Y:S02]  /*0810*/  LEA R37, R24, R35, 0x3 ;  /* 0x0000002318257211 */ /* 0x000fe400078e18ff */
[----:B------:R-:W-:Y:S01]  /*0820*/  IADD3 R3, PT, PT, R3, 0x8, RZ ;  /* 0x0000000803037810 */ /* 0x000fe20007ffe0ff */
[----:B--2---:R1:W-:Y:S04]  /*0830*/  STS.64 [R23], R4 ;  /* 0x0000000417007388 */ /* 0x0043e80000000a00 */
[----:B---3--:R1:W-:Y:S04]  /*0840*/  STS.64 [R25], R6 ;  /* 0x0000000619007388 */ /* 0x0083e80000000a00 */
[----:B----4-:R1:W-:Y:S04]  /*0850*/  STS.64 [R27], R10 ;  /* 0x0000000a1b007388 */ /* 0x0103e80000000a00 */
[----:B-----5:R1:W-:Y:S04]  /*0860*/  STS.64 [R29], R12 ;  /* 0x0000000c1d007388 */ /* 0x0203e80000000a00 */
[----:B------:R1:W-:Y:S04]  /*0870*/  STS.64 [R31], R14 ;  /* 0x0000000e1f007388 */ /* 0x0003e80000000a00 */
[----:B------:R1:W-:Y:S04]  /*0880*/  STS.64 [R33], R16 ;  /* 0x0000001021007388 */ /* 0x0003e80000000a00 */
[----:B------:R1:W-:Y:S04]  /*0890*/  STS.64 [R35], R18 ;  /* 0x0000001223007388 */ /* 0x0003e80000000a00 */
[----:B------:R1:W-:Y:S02]  /*08a0*/  STS.64 [R37], R20 ;  /* 0x0000001425007388 */ /* 0x0003e40000000a00 */
.L_x_23:
[----:B------:R-:W-:Y:S05]  /*08b0*/  BRA.U !UP1, `(.L_x_20) ;  /* 0x0000000109b07547 */ /* 0x000fea000b800000 */
[----:B------:R-:W-:Y:S02]  /*08c0*/  UISETP.GE.U32.AND UP0, UPT, UR7, 0x4, UPT ;  /* 0x000000040700788c */ /* 0x000fe4000bf06070 */
[----:B------:R-:W-:-:S04]  /*08d0*/  ULOP3.LUT UR6, UR8, 0x3, URZ, 0xc0, !UPT ;  /* 0x0000000308067892 */ /* 0x000fc8000f8ec0ff */
[----:B------:R-:W-:-:S03]  /*08e0*/  UISETP.NE.AND UP1, UPT, UR6, URZ, UPT ;  /* 0x000000ff0600728c */ /* 0x000fc6000bf25270 */
[----:B------:R-:W-:Y:S08]  /*08f0*/  BRA.U !UP0, `(.L_x_24) ;  /* 0x0000000108607547 */ /* 0x000ff0000b800000 */
[----:B01----:R-:W0:Y:S02]  /*0900*/  LDC R13, c[0x0][0x398] ;  /* 0x0000e600ff0d7b82 */ /* 0x003e240000000800 */
[----:B0-----:R-:W-:-:S04]  /*0910*/  IMAD R5, R3, R13, RZ ;  /* 0x0000000d03057224 */ /* 0x001fc800078e02ff */
[----:B------:R-:W-:-:S04]  /*0920*/  IMAD.WIDE R4, R5, 0x8, R8 ;  /* 0x0000000805047825 */ /* 0x000fc800078e0208 */
[C---:B------:R-:W-:Y:S02]  /*0930*/  IMAD.WIDE R6, R13.reuse, 0x8, R4 ;  /* 0x000000080d067825 */ /* 0x040fe400078e0204 */
[----:B------:R-:W2:Y:S02]  /*0940*/  LDG.E.64 R4, desc[UR12][R4.64] ;  /* 0x0000000c04047981 */ /* 0x000ea4000c1e1b00 */
[C---:B------:R-:W-:Y:S02]  /*0950*/  IMAD.WIDE R10, R13.reuse, 0x8, R6 ;  /* 0x000000080d0a7825 */ /* 0x040fe400078e0206 */
[----:B------:R-:W3:Y:S02]  /*0960*/  LDG.E.64 R6, desc[UR12][R6.64] ;  /* 0x0000000c06067981 */ /* 0x000ee4000c1e1b00 */
[----:B------:R-:W-:Y:S02]  /*0970*/  IMAD.WIDE R12, R13, 0x8, R10 ;  /* 0x000000080d0c7825 */ /* 0x000fe400078e020a */
[----:B------:R-:W4:Y:S04]  /*0980*/  LDG.E.64 R10, desc[UR12][R10.64] ;  /* 0x0000000c0a0a7981 */ /* 0x000f28000c1e1b00 */
[----:B------:R-:W5:Y:S01]  /*0990*/  LDG.E.64 R12, desc[UR12][R12.64] ;  /* 0x0000000c0c0c7981 */ /* 0x000f62000c1e1b00 */
[----:B------:R-:W0:Y:S01]  /*09a0*/  S2UR UR5, SR_CgaCtaId ;  /* 0x00000000000579c3 */ /* 0x000e220000008800 */
[----:B------:R-:W-:Y:S01]  /*09b0*/  UMOV UR4, 0x400 ;  /* 0x0000040000047882 */ /* 0x000fe20000000000 */
[----:B------:R-:W-:-:S02]  /*09c0*/  IMAD R14, R3, UR8, R0 ;  /* 0x00000008030e7c24 */ /* 0x000fc4000f8e0200 */
[----:B------:R-:W-:Y:S01]  /*09d0*/  IMAD.U32 R16, RZ, RZ, UR8 ;  /* 0x00000008ff107e24 */ /* 0x000fe2000f8e00ff */
[----:B0-----:R-:W-:-:S06]  /*09e0*/  ULEA UR4, UR5, UR4, 0x18 ;  /* 0x0000000405047291 */ /* 0x001fcc000f8ec0ff */
[----:B------:R-:W-:-:S04]  /*09f0*/  LEA R15, R14, UR4, 0x3 ;  /* 0x000000040e0f7c11 */ /* 0x000fc8000f8e18ff */
[----:B------:R-:W-:-:S04]  /*0a00*/  LEA R17, R16, R15, 0x3 ;  /* 0x0000000f10117211 */ /* 0x000fc800078e18ff */
[----:B------:R-:W-:-:S04]  /*0a10*/  LEA R19, R16, R17, 0x3 ;  /* 0x0000001110137211 */ /* 0x000fc800078e18ff */
[----:B------:R-:W-:Y:S01]  /*0a20*/  LEA R21, R16, R19, 0x3 ;  /* 0x0000001310157211 */ /* 0x000fe200078e18ff */
[----:B------:R-:W-:Y:S01]  /*0a30*/  VIADD R3, R3, 0x4 ;  /* 0x0000000403037836 */ /* 0x000fe20000000000 */
[----:B--2---:R2:W-:Y:S04]  /*0a40*/  STS.64 [R15], R4 ;  /* 0x000000040f007388 */ /* 0x0045e80000000a00 */
[----:B---3--:R2:W-:Y:S04]  /*0a50*/  STS.64 [R17], R6 ;  /* 0x0000000611007388 */ /* 0x0085e80000000a00 */
[----:B----4-:R2:W-:Y:S04]  /*0a60*/  STS.64 [R19], R10 ;  /* 0x0000000a13007388 */ /* 0x0105e80000000a00 */
[----:B-----5:R2:W-:Y:S02]  /*0a70*/  STS.64 [R21], R12 ;  /* 0x0000000c15007388 */ /* 0x0205e40000000a00 */
.L_x_24:
[----:B------:R-:W-:Y:S05]  /*0a80*/  BRA.U !UP1, `(.L_x_20) ;  /* 0x00000001093c7547 */ /* 0x000fea000b800000 */
[----:B------:R-:W3:Y:S01]  /*0a90*/  S2UR UR5, SR_CgaCtaId ;  /* 0x00000000000579c3 */ /* 0x000ee20000008800 */
[----:B------:R-:W-:Y:S01]  /*0aa0*/  UMOV UR4, 0x400 ;  /* 0x0000040000047882 */ /* 0x000fe20000000000 */
[----:B------:R-:W4:Y:S01]  /*0ab0*/  LDCU UR7, c[0x0][0x398] ;  /* 0x00007300ff0777ac */ /* 0x000f220008000800 */
[----:B---3--:R-:W-:-:S03]  /*0ac0*/  ULEA UR5, UR5, UR4, 0x18 ;  /* 0x0000000405057291 */ /* 0x008fc6000f8ec0ff */
[----:B----4-:R-:W-:-:S09]  /*0ad0*/  UMOV UR4, URZ ;  /* 0x000000ff00047c82 */ /* 0x010fd20008000000 */
.L_x_25:
[----:B0123--:R-:W-:-:S04]  /*0ae0*/  IMAD R5, R3, UR7, RZ ;  /* 0x0000000703057c24 */ /* 0x00ffc8000f8e02ff */
[----:B------:R-:W-:-:S06]  /*0af0*/  IMAD.WIDE R4, R5, 0x8, R8 ;  /* 0x0000000805047825 */ /* 0x000fcc00078e0208 */
[----:B------:R-:W2:Y:S01]  /*0b00*/  LDG.E.64 R4, desc[UR12][R4.64] ;  /* 0x0000000c04047981 */ /* 0x000ea2000c1e1b00 */
[C---:B------:R-:W-:Y:S01]  /*0b10*/  IMAD R6, R3.reuse, UR8, R0 ;  /* 0x0000000803067c24 */ /* 0x040fe2000f8e0200 */
[----:B------:R-:W-:Y:S01]  /*0b20*/  UIADD3 UR4, UPT, UPT, UR4, 0x1, URZ ;  /* 0x0000000104047890 */ /* 0x000fe2000fffe0ff */
[----:B------:R-:W-:-:S03]  /*0b30*/  IADD3 R3, PT, PT, R3, 0x1, RZ ;  /* 0x0000000103037810 */ /* 0x000fc60007ffe0ff */
[----:B------:R-:W-:Y:S01]  /*0b40*/  LEA R7, R6, UR5, 0x3 ;  /* 0x0000000506077c11 */ /* 0x000fe2000f8e18ff */
[----:B------:R-:W-:-:S04]  /*0b50*/  UISETP.NE.AND UP0, UPT, UR4, UR6, UPT ;  /* 0x000000060400728c */ /* 0x000fc8000bf05270 */
[----:B--2---:R3:W-:Y:S05]  /*0b60*/  STS.64 [R7], R4 ;  /* 0x0000000407007388 */ /* 0x0047ea0000000a00 */
[----:B------:R-:W-:Y:S05]  /*0b70*/  BRA.U UP0, `(.L_x_25) ;  /* 0xfffffffd00d87547 */ /* 0x000fea000b83ffff */
.L_x_20:
[----:B------:R-:W4:Y:S01]  /*0b80*/  LDCU UR4, c[0x0][0x388] ;  /* 0x00007100ff0477ac */ /* 0x000f220008000800 */
[----:B01----:R-:W-:Y:S02]  /*0b90*/  CS2R R34, SRZ ;  /* 0x0000000000227805 */ /* 0x003fe4000001ff00 */
[----:B------:R-:W-:Y:S01]  /*0ba0*/  CS2R R30, SRZ ;  /* 0x00000000001e7805 */ /* 0x000fe2000001ff00 */
[----:B----4-:R-:W-:-:S09]  /*0bb0*/  UISETP.GE.AND UP0, UPT, UR4, 0x1, UPT ;  /* 0x000000010400788c */ /* 0x010fd2000bf06270 */
[----:B------:R-:W-:Y:S05]  /*0bc0*/  BRA.U !UP0, `(.L_x_26) ;  /* 0x0000000d08447547 */ /* 0x000fea000b800000 */
[----:B------:R-:W0:Y:S01]  /*0bd0*/  S2UR UR5, SR_CgaCtaId ;  /* 0x00000000000579c3 */ /* 0x000e220000008800 */
[----:B------:R-:W-:Y:S01]  /*0be0*/  UMOV UR4, 0x400 ;  /* 0x0000040000047882 */ /* 0x000fe20000000000 */
[----:B--2---:R-:W-:Y:S02]  /*0bf0*/  MOV R10, UR8 ;  /* 0x00000008000a7c02 */ /* 0x004fe40008000f00 */
[----:B------:R-:W-:Y:S02]  /*0c00*/  CS2R R30, SRZ ;  /* 0x00000000001e7805 */ /* 0x000fe4000001ff00 */
[----:B------:R-:W-:Y:S01]  /*0c10*/  CS2R R34, SRZ ;  /* 0x0000000000227805 */ /* 0x000fe2000001ff00 */
[----:B------:R-:W-:Y:S01]  /*0c20*/  ULOP3.LUT UR9, UR8, 0x7, URZ, 0xc0, !UPT ;  /* 0x0000000708097892 */ /* 0x000fe2000f8ec0ff */
[----:B------:R-:W1:Y:S01]  /*0c30*/  LDCU.64 UR6, c[0x0][0x3a0] ;  /* 0x00007400ff0677ac */ /* 0x000e620008000a00 */
[----:B0-----:R-:W-:Y:S02]  /*0c40*/  ULEA UR5, UR5, UR4, 0x18 ;  /* 0x0000000405057291 */ /* 0x001fe4000f8ec0ff */
[----:B------:R-:W-:-:S04]  /*0c50*/  UIMAD UR4, UR8, UR8, URZ ;  /* 0x00000008080472a4 */ /* 0x000fc8000f8e02ff */
[----:B---3--:R-:W-:Y:S01]  /*0c60*/  LEA R4, R0, UR5, 0x3 ;  /* 0x0000000500047c11 */ /* 0x008fe2000f8e18ff */
[----:B------:R-:W-:-:S03]  /*0c70*/  ULEA UR8, UR4, UR5, 0x3 ;  /* 0x0000000504087291 */ /* 0x000fc6000f8e18ff */
[----:B------:R-:W-:Y:S01]  /*0c80*/  LEA R5, R10, R4, 0x3 ;  /* 0x000000040a057211 */ /* 0x000fe200078e18ff */
[----:B------:R-:W-:-:S04]  /*0c90*/  UMOV UR4, URZ ;  /* 0x000000ff00047c82 */ /* 0x000fc80008000000 */
[----:B------:R-:W-:-:S05]  /*0ca0*/  IMAD R5, R10, 0x8, R5 ;  /* 0x000000080a057824 */ /* 0x000fca00078e0205 */
[----:B------:R-:W-:-:S04]  /*0cb0*/  LEA R6, R10, R5, 0x3 ;  /* 0x000000050a067211 */ /* 0x000fc800078e18ff */
[----:B------:R-:W-:-:S04]  /*0cc0*/  LEA R7, R10, R6, 0x3 ;  /* 0x000000060a077211 */ /* 0x000fc800078e18ff */
[----:B------:R-:W-:-:S05]  /*0cd0*/  LEA R41, R10, R7, 0x3 ;  /* 0x000000070a297211 */ /* 0x000fca00078e18ff */
[----:B-1----:R-:W-:-:S07]  /*0ce0*/  IMAD R43, R10, 0x8, R41 ;  /* 0x000000080a2b7824 */ /* 0x002fce00078e0229 */
.L_x_33:
[----:B0-----:R-:W0:Y:S01]  /*0cf0*/  LDC R29, c[0x0][0x3a8] ;  /* 0x0000ea00ff1d7b82 */ /* 0x001e220000000800 */
[----:B------:R-:W-:Y:S01]  /*0d00*/  HFMA2 R27, -RZ, RZ, 0, 4.76837158203125e-07 ;  /* 0x00000008ff1b7431 */ /* 0x000fe200000001ff */
[----:B------:R-:W1:Y:S04]  /*0d10*/  LDCU.64 UR16, c[0x0][0x388] ;  /* 0x00007100ff1077ac */ /* 0x000e680008000a00 */
[----:B------:R-:W-:-:S04]  /*0d20*/  IMAD.WIDE.U32 R26, R0, R27, UR6 ;  /* 0x00000006001a7e25 */ /* 0x000fc8000f8e001b */
[----:B0-----:R-:W-:Y:S01]  /*0d30*/  IMAD.WIDE R28, R29, 0x8, R26 ;  /* 0x000000081d1c7825 */ /* 0x001fe200078e021a */
[----:B------:R-:W-:Y:S06]  /*0d40*/  BAR.SYNC.DEFER_BLOCKING 0x0 ;  /* 0x0000000000007b1d */ /* 0x000fec0000010000 */
[----:B------:R-:W2:Y:S04]  /*0d50*/  LDG.E.64 R26, desc[UR12][R26.64] ;  /* 0x0000000c1a1a7981 */ /* 0x000ea8000c1e1b00 */
[----:B------:R-:W3:Y:S01]  /*0d60*/  LDG.E.64 R28, desc[UR12][R28.64] ;  /* 0x0000000c1c1c7981 */ /* 0x000ee2000c1e1b00 */
[----:B------:R-:W-:Y:S01]  /*0d70*/  LEA R3, R0, UR8, 0x4 ;  /* 0x0000000800037c11 */ /* 0x000fe2000f8e20ff */
[----:B-1----:R-:W-:-:S02]  /*0d80*/  UIADD3 UR4, UPT, UPT, UR4, UR17, URZ ;  /* 0x0000001104047290 */ /* 0x002fc4000fffe0ff */
[----:B------:R-:W-:Y:S02]  /*0d90*/  UISETP.GE.AND UP1, UPT, UR17, 0x1, UPT ;  /* 0x000000011100788c */ /* 0x000fe4000bf26270 */
[----:B------:R-:W-:Y:S01]  /*0da0*/  UISETP.GE.AND UP0, UPT, UR4, UR16, UPT ;  /* 0x000000100400728c */ /* 0x000fe2000bf06270 */
[----:B--2---:R0:W-:Y:S04]  /*0db0*/  STS.64 [R3], R26 ;  /* 0x0000001a03007388 */ /* 0x0041e80000000a00 */
[----:B---3--:R0:W-:Y:S01]  /*0dc0*/  STS.64 [R3+0x8], R28 ;  /* 0x0000081c03007388 */ /* 0x0081e20000000a00 */
[----:B------:R-:W-:Y:S06]  /*0dd0*/  BAR.SYNC.DEFER_BLOCKING 0x0 ;  /* 0x0000000000007b1d */ /* 0x000fec0000010000 */
[----:B------:R-:W-:Y:S05]  /*0de0*/  BRA.U UP0, `(.L_x_27) ;  /* 0x0000000100487547 */ /* 0x000fea000b800000 */
[----:B------:R-:W0:Y:S02]  /*0df0*/  LDC R25, c[0x0][0x398] ;  /* 0x0000e600ff197b82 */ /* 0x000e240000000800 */
[----:B0-----:R-:W-:-:S04]  /*0e00*/  IMAD R3, R25, UR17, RZ ;  /* 0x0000001119037c24 */ /* 0x001fc8000f8e02ff */
[----:B------:R-:W-:-:S05]  /*0e10*/  IMAD.WIDE R8, R3, 0x8, R8 ;  /* 0x0000000803087825 */ /* 0x000fca00078e0208 */
[----:B------:R1:W5:Y:S01]  /*0e20*/  LDG.E.64 R10, desc[UR12][R8.64] ;  /* 0x0000000c080a7981 */ /* 0x000362000c1e1b00 */
[----:B------:R-:W-:-:S04]  /*0e30*/  IMAD.WIDE R12, R25, 0x8, R8 ;  /* 0x00000008190c7825 */ /* 0x000fc800078e0208 */
[C---:B------:R-:W-:Y:S02]  /*0e40*/  IMAD.WIDE R14, R25.reuse, 0x8, R12 ;  /* 0x00000008190e7825 */ /* 0x040fe400078e020c */
        /* <DEDUP_REMOVED lines=11> */
[----:B-1----:R-:W5:Y:S02]  /*0f00*/  LDG.E.64 R24, desc[UR12][R24.64] ;  /* 0x0000000c18187981 */ /* 0x002f64000c1e1b00 */
.L_x_27:
[----:B------:R-:W-:Y:S05]  /*0f10*/  BRA.U !UP1, `(.L_x_28) ;  /* 0x0000000909307547 */ /* 0x000fea000b800000 */
[----:B------:R-:W-:-:S04]  /*0f20*/  UIADD3 UR5, UPT, UPT, UR17, -0x1, URZ ;  /* 0xffffffff11057890 */ /* 0x000fc8000fffe0ff */
[----:B------:R-:W-:-:S03]  /*0f30*/  UISETP.GE.U32.AND UP0, UPT, UR5, 0x7, UPT ;  /* 0x000000070500788c */ /* 0x000fc6000bf06070 */
[----:B------:R-:W-:-:S06]  /*0f40*/  UMOV UR5, URZ ;  /* 0x000000ff00057c82 */ /* 0x000fcc0008000000 */
[----:B------:R-:W-:Y:S05]  /*0f50*/  BRA.U !UP0, `(.L_x_29) ;  /* 0x0000000508107547 */ /* 0x000fea000b800000 */
[----:B------:R-:W1:Y:S01]  /*0f60*/  S2UR UR10, SR_CgaCtaId ;  /* 0x00000000000a79c3 */ /* 0x000e620000008800 */
[----:B------:R-:W-:Y:S01]  /*0f70*/  UMOV UR5, 0x400 ;  /* 0x0000040000057882 */ /* 0x000fe20000000000 */
[----:B------:R-:W-:Y:S01]  /*0f80*/  UIMAD UR8, UR17, UR17, URZ ;  /* 0x00000011110872a4 */ /* 0x000fe2000f8e02ff */
[----:B0-----:R-:W-:Y:S01]  /*0f90*/  MOV R3, R4 ;  /* 0x0000000400037202 */ /* 0x001fe20000000f00 */
[----:B-1----:R-:W-:Y:S02]  /*0fa0*/  ULEA UR10, UR10, UR5, 0x18 ;  /* 0x000000050a0a7291 */ /* 0x002fe4000f8ec0ff */
[----:B------:R-:W-:Y:S02]  /*0fb0*/  ULOP3.LUT UR5, UR17, 0x7ffffff8, URZ, 0xc0, !UPT ;  /* 0x7ffffff811057892 */ /* 0x000fe4000f8ec0ff */
[----:B------:R-:W-:Y:S02]  /*0fc0*/  ULEA UR8, UR8, UR10, 0x3 ;  /* 0x0000000a08087291 */ /* 0x000fe4000f8e18ff */
[----:B------:R-:W-:-:S02]  /*0fd0*/  UIADD3 UR11, UPT, UPT, -UR5, URZ, URZ ;  /* 0x000000ff050b7290 */ /* 0x000fc4000fffe1ff */
[----:B------:R-:W-:-:S12]  /*0fe0*/  UIADD3 UR10, UPT, UPT, UR8, 0x40, URZ ;  /* 0x00000040080a7890 */ /* 0x000fd8000fffe0ff */
.L_x_30:
[----:B------:R-:W-:Y:S01]  /*0ff0*/  LDS.64 R32, [R3] ;  /* 0x0000000003207984 */ /* 0x000fe20000000a00 */
[----:B------:R-:W-:Y:S01]  /*1000*/  MOV R40, UR17 ;  /* 0x0000001100287c02 */ /* 0x000fe20008000f00 */
[----:B------:R-:W-:Y:S02]  /*1010*/  UIADD3 UR11, UPT, UPT, UR11, 0x8, URZ ;  /* 0x000000080b0b7890 */ /* 0x000fe4000fffe0ff */
[----:B------:R-:W0:Y:S01]  /*1020*/  LDS.64 R26, [UR10+-0x40] ;  /* 0xffffc00aff1a7984 */ /* 0x000e220008000a00 */
[----:B------:R-:W-:Y:S01]  /*1030*/  LEA R40, R40, R3, 0x3 ;  /* 0x0000000328287211 */ /* 0x000fe200078e18ff */
[----:B------:R-:W-:Y:S02]  /*1040*/  UISETP.NE.AND UP0, UPT, UR11, URZ, UPT ;  /* 0x000000ff0b00728c */ /* 0x000fe4000bf05270 */
[----:B------:R-:W1:Y:S04]  /*1050*/  LDS.64 R36, [UR10+-0x38] ;  /* 0xffffc80aff247984 */ /* 0x000e680008000a00 */
[----:B------:R-:W-:Y:S04]  /*1060*/  LDS.64 R38, [UR10+-0x30] ;  /* 0xffffd00aff267984 */ /* 0x000fe80008000a00 */
[----:B------:R-:W-:Y:S01]  /*1070*/  LDS.64 R28, [UR10+-0x28] ;  /* 0xffffd80aff1c7984 */ /* 0x000fe20008000a00 */
[----:B0-----:R-:W-:-:S03]  /*1080*/  DFMA R30, R32, R26, R30 ;  /* 0x0000001a201e722b */ /* 0x001fc6000000001e */
[----:B------:R-:W0:Y:S01]  /*1090*/  LDS.64 R26, [R40] ;  /* 0x00000000281a7984 */ /* 0x000e220000000a00 */
[----:B-1----:R-:W-:Y:S01]  /*10a0*/  DFMA R36, R32, R36, R34 ;  /* 0x000000242024722b */ /* 0x002fe20000000022 */
[----:B------:R-:W-:Y:S02]  /*10b0*/  IMAD.U32 R33, RZ, RZ, UR17 ;  /* 0x00000011ff217e24 */ /* 0x000fe4000f8e00ff */
[----:B------:R-:W-:Y:S03]  /*10c0*/  LDS.64 R34, [UR10+-0x20] ;  /* 0xffffe00aff227984 */ /* 0x000fe60008000a00 */
[----:B------:R-:W-:Y:S02]  /*10d0*/  LEA R44, R33, R40, 0x3 ;  /* 0x00000028212c7211 */ /* 0x000fe400078e18ff */
[----:B------:R-:W-:Y:S01]  /*10e0*/  LDS.64 R32, [UR10+-0x10] ;  /* 0xfffff00aff207984 */ /* 0x000fe20008000a00 */
[----:B0-----:R-:W-:-:S02]  /*10f0*/  DFMA R38, R26, R38, R30 ;  /* 0x000000261a26722b */ /* 0x001fc4000000001e */
[----:B------:R-:W-:Y:S01]  /*1100*/  DFMA R36, R26, R28, R36 ;  /* 0x0000001c1a24722b */ /* 0x000fe20000000024 */
[----:B------:R-:W0:Y:S01]  /*1110*/  LDS.64 R30, [R44] ;  /* 0x000000002c1e7984 */ /* 0x000e220000000a00 */
[----:B------:R-:W-:-:S03]  /*1120*/  MOV R27, UR17 ;  /* 0x00000011001b7c02 */ /* 0x000fc60008000f00 */
[----:B------:R-:W1:Y:S01]  /*1130*/  LDS.64 R28, [UR10+-0x18] ;  /* 0xffffe80aff1c7984 */ /* 0x000e620008000a00 */
[----:B------:R-:W-:-:S05]  /*1140*/  LEA R42, R27, R44, 0x3 ;  /* 0x0000002c1b2a7211 */ /* 0x000fca00078e18ff */
[----:B------:R-:W2:Y:S01]  /*1150*/  LDS.64 R26, [R42] ;  /* 0x000000002a1a7984 */ /* 0x000ea20000000a00 */
[----:B0-----:R-:W-:-:S03]  /*1160*/  DFMA R34, R30, R34, R38 ;  /* 0x000000221e22722b */ /* 0x001fc60000000026 */
[----:B------:R-:W-:Y:S01]  /*1170*/  LDS.64 R38, [UR10+0x8] ;  /* 0x0000080aff267984 */ /* 0x000fe20008000a00 */
[----:B-1----:R-:W-:Y:S01]  /*1180*/  DFMA R28, R30, R28, R36 ;  /* 0x0000001c1e1c722b */ /* 0x002fe20000000024 */
[----:B------:R-:W-:Y:S02]  /*1190*/  MOV R37, UR17 ;  /* 0x0000001100257c02 */ /* 0x000fe40008000f00 */
[----:B------:R-:W0:Y:S01]  /*11a0*/  LDS.64 R30, [UR10+-0x8] ;  /* 0xfffff80aff1e7984 */ /* 0x000e220008000a00 */
[C---:B--2---:R-:W-:Y:S02]  /*11b0*/  DFMA R32, R26.reuse, R32, R34 ;  /* 0x000000201a20722b */ /* 0x044fe40000000022 */
[----:B------:R-:W-:Y:S01]  /*11c0*/  IMAD R40, R37, 0x8, R42 ;  /* 0x0000000825287824 */ /* 0x000fe200078e022a */
[----:B------:R-:W-:Y:S04]  /*11d0*/  LDS.64 R34, [UR10] ;  /* 0x0000000aff227984 */ /* 0x000fe80008000a00 */
[----:B------:R1:W2:Y:S01]  /*11e0*/  LDS.64 R36, [R40] ;  /* 0x0000000028247984 */ /* 0x0002a20000000a00 */
[----:B0-----:R-:W-:Y:S01]  /*11f0*/  DFMA R28, R26, R30, R28 ;  /* 0x0000001e1a1c722b */ /* 0x001fe2000000001c */
[----:B------:R-:W-:-:S02]  /*1200*/  MOV R27, UR17 ;  /* 0x00000011001b7c02 */ /* 0x000fc40008000f00 */
[----:B------:R-:W-:Y:S02]  /*1210*/  LDS.64 R30, [UR10+0x18] ;  /* 0x0000180aff1e7984 */ /* 0x000fe40008000a00 */
[C---:B------:R-:W-:Y:S02]  /*1220*/  LEA R26, R27.reuse, R40, 0x3 ;  /* 0x000000281b1a7211 */ /* 0x040fe400078e18ff */
[----:B-1----:R-:W-:Y:S01]  /*1230*/  MOV R40, UR17 ;  /* 0x0000001100287c02 */ /* 0x002fe20008000f00 */
[C---:B--2---:R-:W-:Y:S01]  /*1240*/  DFMA R32, R36.reuse, R34, R32 ;  /* 0x000000222420722b */ /* 0x044fe20000000020 */
[----:B------:R-:W-:Y:S01]  /*1250*/  LEA R27, R27, R26, 0x3 ;  /* 0x0000001a1b1b7211 */ /* 0x000fe200078e18ff */
[----:B------:R-:W-:Y:S01]  /*1260*/  DFMA R38, R36, R38, R28 ;  /* 0x000000262426722b */ /* 0x000fe2000000001c */
[----:B------:R0:W1:Y:S03]  /*1270*/  LDS.64 R34, [R26] ;  /* 0x000000001a227984 */ /* 0x0000660000000a00 */
[----:B------:R-:W-:Y:S01]  /*1280*/  IMAD R40, R40, 0x8, R27 ;  /* 0x0000000828287824 */ /* 0x000fe200078e021b */
[----:B------:R-:W2:Y:S04]  /*1290*/  LDS.64 R28, [UR10+0x10] ;  /* 0x0000100aff1c7984 */ /* 0x000ea80008000a00 */
[----:B------:R-:W-:Y:S01]  /*12a0*/  LDS.64 R36, [UR10+0x20] ;  /* 0x0000200aff247984 */ /* 0x000fe20008000a00 */
[----:B0-----:R-:W-:-:S03]  /*12b0*/  MOV R26, UR17 ;  /* 0x00000011001a7c02 */ /* 0x001fc60008000f00 */
[----:B------:R-:W0:Y:S01]  /*12c0*/  LDS.64 R44, [R27] ;  /* 0x000000001b2c7984 */ /* 0x000e220000000a00 */
[----:B------:R-:W-:Y:S01]  /*12d0*/  LEA R3, R26, R3, 0x6 ;  /* 0x000000031a037211 */ /* 0x000fe200078e30ff */
[C---:B-1----:R-:W-:Y:S02]  /*12e0*/  DFMA R38, R34.reuse, R30, R38 ;  /* 0x0000001e2226722b */ /* 0x042fe40000000026 */
[----:B------:R-:W1:Y:S01]  /*12f0*/  LDS.64 R30, [UR10+0x28] ;  /* 0x0000280aff1e7984 */ /* 0x000e620008000a00 */
[----:B--2---:R-:W-:-:S03]  /*1300*/  DFMA R28, R34, R28, R32 ;  /* 0x0000001c221c722b */ /* 0x004fc60000000020 */
[----:B------:R-:W-:Y:S04]  /*1310*/  LDS.64 R32, [UR10+0x30] ;  /* 0x0000300aff207984 */ /* 0x000fe80008000a00 */
[----:B------:R-:W-:Y:S01]  /*1320*/  LDS.64 R34, [UR10+0x38] ;  /* 0x0000380aff227984 */ /* 0x000fe20008000a00 */
[----:B------:R-:W-:Y:S01]  /*1330*/  UIADD3 UR10, UPT, UPT, UR10, 0x80, URZ ;  /* 0x000000800a0a7890 */ /* 0x000fe2000fffe0ff */
[C---:B0-----:R-:W-:Y:S02]  /*1340*/  DFMA R36, R44.reuse, R36, R28 ;  /* 0x000000242c24722b */ /* 0x041fe4000000001c */
[----:B------:R-:W0:Y:S01]  /*1350*/  LDS.64 R28, [R40] ;  /* 0x00000000281c7984 */ /* 0x000e220000000a00 */
[----:B-1----:R-:W-:-:S05]  /*1360*/  DFMA R38, R44, R30, R38 ;  /* 0x0000001e2c26722b */ /* 0x002fca0000000026 */
[----:B0-----:R-:W-:-:S03]  /*1370*/  DFMA R30, R28, R32, R36 ;  /* 0x000000201c1e722b */ /* 0x001fc60000000024 */
[----:B------:R-:W-:Y:S01]  /*1380*/  DFMA R34, R28, R34, R38 ;  /* 0x000000221c22722b */ /* 0x000fe20000000026 */
[----:B------:R-:W-:Y:S10]  /*1390*/  BRA.U UP0, `(.L_x_30) ;  /* 0xfffffffd00147547 */ /* 0x000ff4000b83ffff */
.L_x_29:
[----:B------:R-:W-:-:S09]  /*13a0*/  UISETP.NE.AND UP0, UPT, UR9, URZ, UPT ;  /* 0x000000ff0900728c */ /* 0x000fd2000bf05270 */
[----:B------:R-:W-:Y:S05]  /*13b0*/  BRA.U !UP0, `(.L_x_28) ;  /* 0x0000000508087547 */ /* 0x000fea000b800000 */
[----:B------:R-:W-:Y:S02]  /*13c0*/  UIADD3 UR10, UPT, UPT, UR9, -0x1, URZ ;  /* 0xffffffff090a7890 */ /* 0x000fe4000fffe0ff */
[----:B------:R-:W-:Y:S02]  /*13d0*/  ULOP3.LUT UP1, UR14, UR17, 0x3, URZ, 0xc0, !UPT ;  /* 0x00000003110e7892 */ /* 0x000fe4000f82c0ff */
[----:B------:R-:W-:-:S09]  /*13e0*/  UISETP.GE.U32.AND UP0, UPT, UR10, 0x3, UPT ;  /* 0x000000030a00788c */ /* 0x000fd2000bf06070 */
[----:B------:R-:W-:Y:S05]  /*13f0*/  BRA.U !UP0, `(.L_x_31) ;  /* 0x0000000108787547 */ /* 0x000fea000b800000 */
[----:B------:R-:W-:Y:S02]  /*1400*/  UIMAD UR10, UR5, UR17, URZ ;  /* 0x00000011050a72a4 */ /* 0x000fe4000f8e02ff */
[----:B------:R-:W-:Y:S02]  /*1410*/  ULEA UR11, UR5, UR8, 0x4 ;  /* 0x00000008050b7291 */ /* 0x000fe4000f8e20ff */
[----:B------:R-:W-:Y:S02]  /*1420*/  UIADD3 UR5, UPT, UPT, UR5, 0x4, URZ ;  /* 0x0000000405057890 */ /* 0x000fe4000fffe0ff */
[----:B0-----:R-:W-:-:S04]  /*1430*/  MOV R3, UR10 ;  /* 0x0000000a00037c02 */ /* 0x001fc80008000f00 */
[----:B------:R-:W-:Y:S01]  /*1440*/  LEA R36, R3, R4, 0x3 ;  /* 0x0000000403247211 */ /* 0x000fe200078e18ff */
[----:B------:R-:W-:Y:S01]  /*1450*/  LDS.64 R28, [UR11] ;  /* 0x0000000bff1c7984 */ /* 0x000fe20008000a00 */
[----:B------:R-:W-:-:S03]  /*1460*/  IMAD.U32 R3, RZ, RZ, UR17 ;  /* 0x00000011ff037e24 */ /* 0x000fc6000f8e00ff */
[----:B------:R-:W0:Y:S02]  /*1470*/  LDS.64 R32, [R36] ;  /* 0x0000000024207984 */ /* 0x000e240000000a00 */
[C---:B------:R-:W-:Y:S02]  /*1480*/  LEA R40, R3.reuse, R36, 0x3 ;  /* 0x0000002403287211 */ /* 0x040fe400078e18ff */
[----:B------:R-:W1:Y:S02]  /*1490*/  LDS.64 R26, [UR11+0x8] ;  /* 0x0000080bff1a7984 */ /* 0x000e640008000a00 */
[----:B------:R-:W-:Y:S02]  /*14a0*/  LEA R3, R3, R40, 0x3 ;  /* 0x0000002803037211 */ /* 0x000fe400078e18ff */
[----:B------:R-:W-:Y:S04]  /*14b0*/  LDS.64 R44, [UR11+0x10] ;  /* 0x0000100bff2c7984 */ /* 0x000fe80008000a00 */
[----:B------:R-:W2:Y:S04]  /*14c0*/  LDS.64 R38, [R40] ;  /* 0x0000000028267984 */ /* 0x000ea80000000a00 */
[----:B------:R-:W-:Y:S01]  /*14d0*/  LDS.64 R36, [R3] ;  /* 0x0000000003247984 */ /* 0x000fe20000000a00 */
[----:B0-----:R-:W-:-:S03]  /*14e0*/  DFMA R30, R32, R28, R30 ;  /* 0x0000001c201e722b */ /* 0x001fc6000000001e */
[----:B------:R-:W0:Y:S01]  /*14f0*/  LDS.64 R28, [UR11+0x18] ;  /* 0x0000180bff1c7984 */ /* 0x000e220008000a00 */
[----:B-1----:R-:W-:-:S03]  /*1500*/  DFMA R26, R32, R26, R34 ;  /* 0x0000001a201a722b */ /* 0x002fc60000000022 */
[----:B------:R-:W-:Y:S01]  /*1510*/  LDS.64 R32, [UR11+0x30] ;  /* 0x0000300bff207984 */ /* 0x000fe20008000a00 */
[----:B--2---:R-:W-:-:S03]  /*1520*/  DFMA R44, R38, R44, R30 ;  /* 0x0000002c262c722b */ /* 0x004fc6000000001e */
[----:B------:R-:W1:Y:S01]  /*1530*/  LDS.64 R30, [UR11+0x28] ;  /* 0x0000280bff1e7984 */ /* 0x000e620008000a00 */
[----:B0-----:R-:W-:Y:S01]  /*1540*/  DFMA R38, R38, R28, R26 ;  /* 0x0000001c2626722b */ /* 0x001fe2000000001a */
[----:B------:R-:W-:Y:S02]  /*1550*/  MOV R26, UR17 ;  /* 0x00000011001a7c02 */ /* 0x000fe40008000f00 */
[----:B------:R-:W0:Y:S02]  /*1560*/  LDS.64 R28, [UR11+0x20] ;  /* 0x0000200bff1c7984 */ /* 0x000e240008000a00 */
[----:B------:R-:W-:Y:S02]  /*1570*/  LEA R40, R26, R3, 0x3 ;  /* 0x000000031a287211 */ /* 0x000fe400078e18ff */
[----:B------:R-:W-:Y:S04]  /*1580*/  LDS.64 R26, [UR11+0x38] ;  /* 0x0000380bff1a7984 */ /* 0x000fe80008000a00 */
[----:B------:R-:W2:Y:S01]  /*1590*/  LDS.64 R34, [R40] ;  /* 0x0000000028227984 */ /* 0x000ea20000000a00 */
[----:B-1----:R-:W-:-:S02]  /*15a0*/  DFMA R38, R36, R30, R38 ;  /* 0x0000001e2426722b */ /* 0x002fc40000000026 */
[----:B0-----:R-:W-:-:S08]  /*15b0*/  DFMA R28, R36, R28, R44 ;  /* 0x0000001c241c722b */ /* 0x001fd0000000002c */
[C---:B--2---:R-:W-:Y:S02]  /*15c0*/  DFMA R30, R34.reuse, R32, R28 ;  /* 0x00000020221e722b */ /* 0x044fe4000000001c */
[----:B------:R-:W-:-:S11]  /*15d0*/  DFMA R34, R34, R26, R38 ;  /* 0x0000001a2222722b */ /* 0x000fd60000000026 */
.L_x_31:
[----:B------:R-:W-:Y:S05]  /*15e0*/  BRA.U !UP1, `(.L_x_28) ;  /* 0x00000001097c7547 */ /* 0x000fea000b800000 */
[----:B------:R-:W-:Y:S02]  /*15f0*/  UISETP.NE.AND UP0, UPT, UR14, 0x1, UPT ;  /* 0x000000010e00788c */ /* 0x000fe4000bf05270 */
[----:B------:R-:W-:-:S04]  /*1600*/  ULOP3.LUT UR10, UR17, 0x1, URZ, 0xc0, !UPT ;  /* 0x00000001110a7892 */ /* 0x000fc8000f8ec0ff */
[----:B------:R-:W-:-:S03]  /*1610*/  UISETP.NE.U32.AND UP1, UPT, UR10, 0x1, UPT ;  /* 0x000000010a00788c */ /* 0x000fc6000bf25070 */
[----:B------:R-:W-:Y:S08]  /*1620*/  BRA.U !UP0, `(.L_x_32) ;  /* 0x0000000108447547 */ /* 0x000ff0000b800000 */
[----:B------:R-:W-:Y:S02]  /*1630*/  UIMAD UR10, UR5, UR17, URZ ;  /* 0x00000011050a72a4 */ /* 0x000fe4000f8e02ff */
[----:B0-----:R-:W-:Y:S01]  /*1640*/  MOV R28, UR17 ;  /* 0x00000011001c7c02 */ /* 0x001fe20008000f00 */
[----:B------:R-:W-:Y:S02]  /*1650*/  ULEA UR11, UR5, UR8, 0x4 ;  /* 0x00000008050b7291 */ /* 0x000fe4000f8e20ff */
[----:B------:R-:W-:Y:S01]  /*1660*/  UIADD3 UR5, UPT, UPT, UR5, 0x2, URZ ;  /* 0x0000000205057890 */ /* 0x000fe2000fffe0ff */
[----:B------:R-:W-:-:S05]  /*1670*/  IMAD.U32 R3, RZ, RZ, UR10 ;  /* 0x0000000aff037e24 */ /* 0x000fca000f8e00ff */
[----:B------:R-:W-:Y:S01]  /*1680*/  LEA R3, R3, R4, 0x3 ;  /* 0x0000000403037211 */ /* 0x000fe200078e18ff */
[----:B------:R-:W-:Y:S03]  /*1690*/  LDS.64 R38, [UR11] ;  /* 0x0000000bff267984 */ /* 0x000fe60008000a00 */
[----:B------:R-:W-:Y:S01]  /*16a0*/  LEA R28, R28, R3, 0x3 ;  /* 0x000000031c1c7211 */ /* 0x000fe200078e18ff */
[----:B------:R-:W0:Y:S04]  /*16b0*/  LDS.64 R44, [R3] ;  /* 0x00000000032c7984 */ /* 0x000e280000000a00 */
[----:B------:R-:W1:Y:S04]  /*16c0*/  LDS.64 R36, [UR11+0x8] ;  /* 0x0000080bff247984 */ /* 0x000e680008000a00 */
[----:B------:R-:W-:Y:S04]  /*16d0*/  LDS.64 R26, [UR11+0x10] ;  /* 0x0000100bff1a7984 */ /* 0x000fe80008000a00 */
[----:B------:R-:W2:Y:S04]  /*16e0*/  LDS.64 R28, [R28] ;  /* 0x000000001c1c7984 */ /* 0x000ea80000000a00 */
[----:B------:R-:W3:Y:S01]  /*16f0*/  LDS.64 R32, [UR11+0x18] ;  /* 0x0000180bff207984 */ /* 0x000ee20008000a00 */
[----:B0-----:R-:W-:-:S02]  /*1700*/  DFMA R30, R44, R38, R30 ;  /* 0x000000262c1e722b */ /* 0x001fc4000000001e */
[----:B-1----:R-:W-:-:S06]  /*1710*/  DFMA R34, R44, R36, R34 ;  /* 0x000000242c22722b */ /* 0x002fcc0000000022 */
[C---:B--2---:R-:W-:Y:S02]  /*1720*/  DFMA R30, R28.reuse, R26, R30 ;  /* 0x0000001a1c1e722b */ /* 0x044fe4000000001e */
[----:B---3--:R-:W-:-:S11]  /*1730*/  DFMA R34, R28, R32, R34 ;  /* 0x000000201c22722b */ /* 0x008fd60000000022 */
.L_x_32:
[----:B------:R-:W-:Y:S05]  /*1740*/  BRA.U UP1, `(.L_x_28) ;  /* 0x0000000101247547 */ /* 0x000fea000b800000 */
[----:B------:R-:W-:Y:S02]  /*1750*/  UIMAD UR10, UR5, UR17, URZ ;  /* 0x00000011050a72a4 */ /* 0x000fe4000f8e02ff */
[----:B------:R-:W-:-:S04]  /*1760*/  ULEA UR5, UR5, UR8, 0x4 ;  /* 0x0000000805057291 */ /* 0x000fc8000f8e20ff */
[----:B0-----:R-:W-:-:S05]  /*1770*/  MOV R3, UR10 ;  /* 0x0000000a00037c02 */ /* 0x001fca0008000f00 */
[----:B------:R-:W-:Y:S01]  /*1780*/  IMAD R28, R3, 0x8, R4 ;  /* 0x00000008031c7824 */ /* 0x000fe200078e0204 */
[----:B------:R-:W-:Y:S04]  /*1790*/  LDS.64 R26, [UR5] ;  /* 0x00000005ff1a7984 */ /* 0x000fe80008000a00 */
[----:B------:R-:W-:Y:S04]  /*17a0*/  LDS.64 R32, [UR5+0x8] ;  /* 0x00000805ff207984 */ /* 0x000fe80008000a00 */
[----:B------:R-:W0:Y:S02]  /*17b0*/  LDS.64 R28, [R28] ;  /* 0x000000001c1c7984 */ /* 0x000e240000000a00 */
[----:B0-----:R-:W-:-:S02]  /*17c0*/  DFMA R30, R28, R26, R30 ;  /* 0x0000001a1c1e722b */ /* 0x001fc4000000001e */
[----:B------:R-:W-:-:S11]  /*17d0*/  DFMA R34, R28, R32, R34 ;  /* 0x000000201c22722b */ /* 0x000fd60000000022 */
.L_x_28:
[----:B------:R-:W-:-:S09]  /*17e0*/  UISETP.GE.AND UP0, UPT, UR4, UR16, UPT ;  /* 0x000000100400728c */ /* 0x000fd2000bf06270 */
[----:B------:R-:W-:Y:S05]  /*17f0*/  BRA.U UP0, `(.L_x_26) ;  /* 0x0000000100387547 */ /* 0x000fea000b800000 */
[----:B0-----:R-:W-:Y:S01]  /*1800*/  MOV R27, UR17 ;  /* 0x00000011001b7c02 */ /* 0x001fe20008000f00 */
[----:B-----5:R0:W-:Y:S01]  /*1810*/  STS.64 [R4], R10 ;  /* 0x0000000a04007388 */ /* 0x0201e20000000a00 */
[----:B------:R-:W-:Y:S01]  /*1820*/  MOV R26, UR17 ;  /* 0x00000011001a7c02 */ /* 0x000fe20008000f00 */
[----:B------:R-:W-:Y:S01]  /*1830*/  UIMAD.WIDE UR6, UR17, 0x8, UR6 ;  /* 0x00000008110678a5 */ /* 0x000fe2000f8e0206 */
[----:B------:R-:W-:Y:S02]  /*1840*/  LEA R27, R27, R4, 0x3 ;  /* 0x000000041b1b7211 */ /* 0x000fe400078e18ff */
[----:B------:R-:W-:-:S03]  /*1850*/  LEA R3, R26, R43, 0x3 ;  /* 0x0000002b1a037211 */ /* 0x000fc600078e18ff */
[----:B------:R0:W-:Y:S04]  /*1860*/  STS.64 [R27], R12 ;  /* 0x0000000c1b007388 */ /* 0x0001e80000000a00 */
[----:B------:R0:W-:Y:S04]  /*1870*/  STS.64 [R5], R14 ;  /* 0x0000000e05007388 */ /* 0x0001e80000000a00 */
[----:B------:R0:W-:Y:S04]  /*1880*/  STS.64 [R6], R16 ;  /* 0x0000001006007388 */ /* 0x0001e80000000a00 */
[----:B------:R0:W-:Y:S04]  /*1890*/  STS.64 [R7], R18 ;  /* 0x0000001207007388 */ /* 0x0001e80000000a00 */
[----:B------:R0:W-:Y:S04]  /*18a0*/  STS.64 [R41], R20 ;  /* 0x0000001429007388 */ /* 0x0001e80000000a00 */
[----:B------:R0:W-:Y:S04]  /*18b0*/  STS.64 [R43], R22 ;  /* 0x000000162b007388 */ /* 0x0001e80000000a00 */
[----:B------:R0:W-:Y:S01]  /*18c0*/  STS.64 [R3], R24 ;  /* 0x0000001803007388 */ /* 0x0001e20000000a00 */
[----:B------:R-:W-:Y:S05]  /*18d0*/  BRA `(.L_x_33) ;  /* 0xfffffff400047947 */ /* 0x000fea000383ffff */
.L_x_26:
[----:B--23--:R-:W0:Y:S08]  /*18e0*/  LDC.64 R4, c[0x0][0x3b0] ;  /* 0x0000ec00ff047b82 */ /* 0x00ce300000000a00 */
[----:B------:R-:W1:Y:S01]  /*18f0*/  LDC R7, c[0x0][0x3b8] ;  /* 0x0000ee00ff077b82 */ /* 0x000e620000000800 */
[----:B0-----:R-:W-:-:S05]  /*1900*/  IMAD.WIDE R2, R2, 0x8, R4 ;  /* 0x0000000802027825 */ /* 0x001fca00078e0204 */
[----:B------:R-:W-:Y:S01]  /*1910*/  STG.E.64 desc[UR12][R2.64], R30 ;  /* 0x0000001e02007986 */ /* 0x000fe2000c101b0c */
[----:B-1----:R-:W-:-:S05]  /*1920*/  IMAD.WIDE R4, R7, 0x8, R2 ;  /* 0x0000000807047825 */ /* 0x002fca00078e0202 */
[----:B------:R-:W-:Y:S01]  /*1930*/  STG.E.64 desc[UR12][R4.64], R34 ;  /* 0x0000002204007986 */ /* 0x000fe2000c101b0c */
[----:B------:R-:W-:Y:S05]  /*1940*/  EXIT ;  /* 0x000000000000794d */ /* 0x000fea0003800000 */
.L_x_34:
        /* <DEDUP_REMOVED lines=11> */
.L_x_64:


//--------------------- .text._Z28dgemm_kernel_prefetch_s2r_16iiiiPdiS_iS_i --------------------------
	.section	.text._Z28dgemm_kernel_prefetch_s2r_16iiiiPdiS_iS_i,"ax",@progbits
	.align	128
        .global         _Z28dgemm_kernel_prefetch_s2r_16iiiiPdiS_iS_i
        .type           _Z28dgemm_kernel_prefetch_s2r_16iiiiPdiS_iS_i,@function
        .size           _Z28dgemm_kernel_prefetch_s2r_16iiiiPdiS_iS_i,(.L_x_65 - _Z28dgemm_kernel_prefetch_s2r_16iiiiPdiS_iS_i)
        .other          _Z28dgemm_kernel_prefetch_s2r_16iiiiPdiS_iS_i,@"STO_CUDA_ENTRY STV_DEFAULT"
_Z28dgemm_kernel_prefetch_s2r_16iiiiPdiS_iS_i:
.text._Z28dgemm_kernel_prefetch_s2r_16iiiiPdiS_iS_i:
        /* <DEDUP_REMOVED lines=19> */
[----:B------:R-:W-:Y:S01]  /*0130*/  UMOV UR4, 0x400 ;  /* 0x0000040000047882 */ /* 0x000fe20000000000 */
[----:B------:R-:W1:Y:S04]  /*0140*/  LDCU UR6, c[0x0][0x38c] ;  /* 0x00007180ff0677ac */ /* 0x000e680008000800 */
[----:B------:R-:W-:Y:S01]  /*0150*/  MOV R2, UR8 ;  /* 0x0000000800027c02 */ /* 0x000fe20008000f00 */
[----:B0-----:R-:W-:-:S03]  /*0160*/  ULEA UR5, UR5, UR4, 0x18 ;  /* 0x0000000405057291 */ /* 0x001fc6000f8ec0ff */
[----:B-1----:R-:W-:-:S09]  /*0170*/  UMOV UR4, URZ ;  /* 0x000000ff00047c82 */ /* 0x002fd20008000000 */
.L_x_37:
[----:B-1----:R-:W0:Y:S02]  /*0180*/  LDC R37, c[0x0][0x398] ;  /* 0x0000e600ff257b82 */ /* 0x002e240000000800 */
        /* <DEDUP_REMOVED lines=33> */
[----:B------:R-:W-:-:S02]  /*03a0*/  UMOV UR9, UR6 ;  /* 0x0000000600097c82 */ /* 0x000fc40008000000 */
[----:B------:R-:W-:-:S05]  /*03b0*/  MOV R40, UR9 ;  /* 0x0000000900287c02 */ /* 0x000fca0008000f00 */
[----:B------:R-:W-:-:S05]  /*03c0*/  IMAD R38, R40, UR4, R3 ;  /* 0x0000000428267c24 */ /* 0x000fca000f8e0203 */
[----:B------:R-:W-:-:S05]  /*03d0*/  LEA R39, R38, UR5, 0x3 ;  /* 0x0000000526277c11 */ /* 0x000fca000f8e18ff */
[----:B------:R-:W-:-:S05]  /*03e0*/  IMAD R41, R40, 0x8, R39 ;  /* 0x0000000828297824 */ /* 0x000fca00078e0227 */
[----:B------:R-:W-:-:S04]  /*03f0*/  LEA R43, R40, R41, 0x3 ;  /* 0x00000029282b7211 */ /* 0x000fc800078e18ff */
[----:B------:R-:W-:-:S04]  /*0400*/  LEA R45, R40, R43, 0x3 ;  /* 0x0000002b282d7211 */ /* 0x000fc800078e18ff */
[----:B------:R-:W-:-:S05]  /*0410*/  LEA R47, R40, R45, 0x3 ;  /* 0x0000002d282f7211 */ /* 0x000fca00078e18ff */
        /* <DEDUP_REMOVED lines=9> */
[----:B------:R-:W-:Y:S01]  /*04b0*/  LEA R67, R40, R65, 0x3 ;  /* 0x0000004128437211 */ /* 0x000fe200078e18ff */
[----:B------:R-:W-:-:S06]  /*04c0*/  UIADD3 UR4, UPT, UPT, UR4, 0x10, URZ ;  /* 0x0000001004047890 */ /* 0x000fcc000fffe0ff */
[----:B------:R-:W-:Y:S01]  /*04d0*/  ISETP.NE.AND P0, PT, R2, UR4, PT ;  /* 0x0000000402007c0c */ /* 0x000fe2000bf05270 */
[----:B--2---:R0:W-:Y:S04]  /*04e0*/  STS.64 [R39], R4 ;  /* 0x0000000427007388 */ /* 0x0041e80000000a00 */
[----:B---3--:R1:W-:Y:S04]  /*04f0*/  STS.64 [R41], R6 ;  /* 0x0000000629007388 */ /* 0x0083e80000000a00 */
[----:B----4-:R1:W-:Y:S04]  /*0500*/  STS.64 [R43], R8 ;  /* 0x000000082b007388 */ /* 0x0103e80000000a00 */
[----:B-----5:R1:W-:Y:S04]  /*0510*/  STS.64 [R45], R10 ;  /* 0x0000000a2d007388 */ /* 0x0203e80000000a00 */
[----:B------:R1:W-:Y:S01]  /*0520*/  STS.64 [R47], R14 ;  /* 0x0000000e2f007388 */ /* 0x0003e20000000a00 */
[----:B0-----:R-:W-:-:S03]  /*0530*/  LEA R5, R40, R67, 0x3 ;  /* 0x0000004328057211 */ /* 0x001fc600078e18ff */
        /* <DEDUP_REMOVED lines=12> */
.L_x_36:
[----:B------:R-:W-:Y:S05]  /*0600*/  BRA.U !UP1, `(.L_x_35) ;  /* 0x0000000509647547 */ /* 0x000fea000b800000 */
[----:B------:R-:W-:Y:S02]  /*0610*/  UISETP.GE.U32.AND UP0, UPT, UR7, 0x8, UPT ;  /* 0x000000080700788c */ /* 0x000fe4000bf06070 */
[----:B------:R-:W-:-:S04]  /*0620*/  ULOP3.LUT UR6, UR9, 0x7, URZ, 0xc0, !UPT ;  /* 0x0000000709067892 */ /* 0x000fc8000f8ec0ff */
[----:B------:R-:W-:-:S03]  /*0630*/  UISETP.NE.AND UP1, UPT, UR6, URZ, UPT ;  /* 0x000000ff0600728c */ /* 0x000fc6000bf25270 */
[----:B------:R-:W-:Y:S08]  /*0640*/  BRA.U !UP0, `(.L_x_38) ;  /* 0x0000000108a07547 */ /* 0x000ff0000b800000 */
[----:B-1----:R-:W0:Y:S02]  /*0650*/  LDC R21, c[0x0][0x398] ;  /* 0x0000e600ff157b82 */ /* 0x002e240000000800 */
        /* <DEDUP_REMOVED lines=39> */
.L_x_38:
        /* <DEDUP_REMOVED lines=23> */
[----:B------:R-:W-:Y:S02]  /*0a40*/  LEA R21, R16, R19, 0x3 ;  /* 0x0000001310157211 */ /* 0x000fe400078e18ff */
[----:B------:R-:W-:Y:S01]  /*0a50*/  IADD3 R2, PT, PT, R2, 0x4, RZ ;  /* 0x0000000402027810 */ /* 0x000fe20007ffe0ff */
[----:B--2---:R2:W-:Y:S04]  /*0a60*/  STS.64 [R15], R4 ;  /* 0x000000040f007388 */ /* 0x0045e80000000a00 */
[----:B---3--:R2:W-:Y:S04]  /*0a70*/  STS.64 [R17], R6 ;  /* 0x0000000611007388 */ /* 0x0085e80000000a00 */
[----:B----4-:R2:W-:Y:S04]  /*0a80*/  STS.64 [R19], R8 ;  /* 0x0000000813007388 */ /* 0x0105e80000000a00 */
[----:B-----5:R2:W-:Y:S02]  /*0a90*/  STS.64 [R21], R10 ;  /* 0x0000000a15007388 */ /* 0x0205e40000000a00 */
.L_x_39:
[----:B------:R-:W-:Y:S05]  /*0aa0*/  BRA.U !UP1, `(.L_x_35) ;  /* 0x00000001093c7547 */ /* 0x000fea000b800000 */
[----:B------:R-:W3:Y:S01]  /*0ab0*/  S2UR UR5, SR_CgaCtaId ;  /* 0x00000000000579c3 */ /* 0x000ee20000008800 */
[----:B------:R-:W-:Y:S01]  /*0ac0*/  UMOV UR4, 0x400 ;  /* 0x0000040000047882 */ /* 0x000fe20000000000 */
[----:B------:R-:W4:Y:S01]  /*0ad0*/  LDCU UR6, c[0x0][0x398] ;  /* 0x00007300ff0677ac */ /* 0x000f220008000800 */
[----:B---3--:R-:W-:-:S03]  /*0ae0*/  ULEA UR5, UR5, UR4, 0x18 ;  /* 0x0000000405057291 */ /* 0x008fc6000f8ec0ff */
[----:B----4-:R-:W-:-:S09]  /*0af0*/  UMOV UR4, URZ ;  /* 0x000000ff00047c82 */ /* 0x010fd20008000000 */
.L_x_40:
        /* <DEDUP_REMOVED lines=10> */
.L_x_35:
[----:B------:R-:W4:Y:S01]  /*0ba0*/  LDCU UR4, c[0x0][0x388] ;  /* 0x00007100ff0477ac */ /* 0x000f220008000800 */
[----:B-1----:R-:W-:Y:S02]  /*0bb0*/  CS2R R54, SRZ ;  /* 0x0000000000367805 */ /* 0x002fe4000001ff00 */
[----:B------:R-:W-:Y:S01]  /*0bc0*/  CS2R R46, SRZ ;  /* 0x00000000002e7805 */ /* 0x000fe2000001ff00 */
[----:B----4-:R-:W-:-:S09]  /*0bd0*/  UISETP.GE.AND UP0, UPT, UR4, 0x1, UPT ;  /* 0x000000010400788c */ /* 0x010fd2000bf06270 */
[----:B------:R-:W-:Y:S05]  /*0be0*/  BRA.U !UP0, `(.L_x_41) ;  /* 0x0000000d08b87547 */ /* 0x000fea000b800000 */
[----:B------:R-:W1:Y:S01]  /*0bf0*/  S2UR UR5, SR_CgaCtaId ;  /* 0x00000000000579c3 */ /* 0x000e620000008800 */
[----:B------:R-:W-:Y:S01]  /*0c00*/  UMOV UR4, 0x400 ;  /* 0x0000040000047882 */ /* 0x000fe20000000000 */
[----:B------:R-:W-:Y:S01]  /*0c10*/  IMAD.U32 R60, RZ, RZ, UR9 ;  /* 0x00000009ff3c7e24 */ /* 0x000fe2000f8e00ff */
[----:B------:R-:W4:Y:S01]  /*0c20*/  LDCU UR8, c[0x0][0x398] ;  /* 0x00007300ff0877ac */ /* 0x000f220008000800 */
[----:B------:R-:W-:Y:S02]  /*0c30*/  CS2R R46, SRZ ;  /* 0x00000000002e7805 */ /* 0x000fe4000001ff00 */
[----:B------:R-:W-:Y:S01]  /*0c40*/  CS2R R54, SRZ ;  /* 0x0000000000367805 */ /* 0x000fe2000001ff00 */
[----:B------:R-:W-:Y:S02]  /*0c50*/  ULOP3.LUT UR16, UR9, 0x7, URZ, 0xc0, !UPT ;  /* 0x0000000709107892 */ /* 0x000fe4000f8ec0ff */
[----:B------:R-:W-:Y:S01]  /*0c60*/  ULOP3.LUT UR10, UR9, 0x7ffffff8, URZ, 0xc0, !UPT ;  /* 0x7ffffff8090a7892 */ /* 0x000fe2000f8ec0ff */
[----:B------:R-:W0:Y:S01]  /*0c70*/  LDCU.64 UR6, c[0x0][0x3a0] ;  /* 0x00007400ff0677ac */ /* 0x000e220008000a00 */
[----:B-1----:R-:W-:-:S02]  /*0c80*/  ULEA UR5, UR5, UR4, 0x18 ;  /* 0x0000000405057291 */ /* 0x002fc4000f8ec0ff */
[----:B------:R-:W-:Y:S02]  /*0c90*/  UIMAD UR4, UR9, UR9, URZ ;  /* 0x00000009090472a4 */ /* 0x000fe4000f8e02ff */
[----:B----4-:R-:W-:Y:S02]  /*0ca0*/  UIMAD UR9, UR9, UR8, URZ ;  /* 0x00000008090972a4 */ /* 0x010fe4000f8e02ff */
[----:B------:R-:W-:Y:S01]  /*0cb0*/  LEA R3, R3, UR5, 0x3 ;  /* 0x0000000503037c11 */ /* 0x000fe2000f8e18ff */
[----:B------:R-:W-:-:S03]  /*0cc0*/  ULEA UR8, UR4, UR5, 0x3 ;  /* 0x0000000504087291 */ /* 0x000fc6000f8e18ff */
[----:B0-23--:R-:W-:Y:S01]  /*0cd0*/  LEA R4, R60, R3, 0x3 ;  /* 0x000000033c047211 */ /* 0x00dfe200078e18ff */
[----:B------:R-:W-:-:S03]  /*0ce0*/  UMOV UR4, URZ ;  /* 0x000000ff00047c82 */ /* 0x000fc60008000000 */
[----:B------:R-:W-:-:S04]  /*0cf0*/  LEA R5, R60, R4, 0x3 ;  /* 0x000000043c057211 */ /* 0x000fc800078e18ff */
[----:B------:R-:W-:-:S04]  /*0d00*/  LEA R6, R60, R5, 0x3 ;  /* 0x000000053c067211 */ /* 0x000fc800078e18ff */
[----:B------:R-:W-:-:S05]  /*0d10*/  LEA R7, R60, R6, 0x3 ;  /* 0x000000063c077211 */ /* 0x000fca00078e18ff */
[----:B------:R-:W-:-:S05]  /*0d20*/  IMAD R8, R60, 0x8, R7 ;  /* 0x000000083c087824 */ /* 0x000fca00078e0207 */
[----:B------:R-:W-:-:S04]  /*0d30*/  LEA R9, R60, R8, 0x3 ;  /* 0x000000083c097211 */ /* 0x000fc800078e18ff */
[----:B------:R-:W-:-:S04]  /*0d40*/  LEA R10, R60, R9, 0x3 ;  /* 0x000000093c0a7211 */ /* 0x000fc800078e18ff */
[----:B------:R-:W-:-:S04]  /*0d50*/  LEA R11, R60, R10, 0x3 ;  /* 0x0000000a3c0b7211 */ /* 0x000fc800078e18ff */
[----:B------:R-:W-:-:S05]  /*0d60*/  LEA R61, R60, R11, 0x3 ;  /* 0x0000000b3c3d7211 */ /* 0x000fca00078e18ff */
[----:B------:R-:W-:-:S05]  /*0d70*/  IMAD R63, R60, 0x8, R61 ;  /* 0x000000083c3f7824 */ /* 0x000fca00078e023d */
[----:B------:R-:W-:-:S04]  /*0d80*/  LEA R65, R60, R63, 0x3 ;  /* 0x0000003f3c417211 */ /* 0x000fc800078e18ff */
[----:B------:R-:W-:-:S04]  /*0d90*/  LEA R67, R60, R65, 0x3 ;  /* 0x000000413c437211 */ /* 0x000fc800078e18ff */
[----:B------:R-:W-:-:S04]  /*0da0*/  LEA R69, R60, R67, 0x3 ;  /* 0x000000433c457211 */ /* 0x000fc800078e18ff */
[----:B------:R-:W-:-:S07]  /*0db0*/  LEA R60, R60, R69, 0x3 ;  /* 0x000000453c3c7211 */ /* 0x000fce00078e18ff */
.L_x_48:
[----:B------:R-:W0:Y:S01]  /*0dc0*/  S2R R53, SR_TID.X ;  /* 0x0000000000357919 */ /* 0x000e220000002100 */
[----:B-1----:R-:W1:Y:S01]  /*0dd0*/  LDC R49, c[0x0][0x3a8] ;  /* 0x0000ea00ff317b82 */ /* 0x002e620000000800 */
[----:B------:R-:W-:Y:S01]  /*0de0*/  IMAD.MOV.U32 R50, RZ, RZ, 0x8 ;  /* 0x00000008ff327424 */ /* 0x000fe200078e00ff */
[----:B------:R-:W2:Y:S03]  /*0df0*/  LDCU.64 UR18, c[0x0][0x388] ;  /* 0x00007100ff1277ac */ /* 0x000ea60008000a00 */
[----:B0-----:R-:W-:-:S04]  /*0e00*/  IMAD.WIDE.U32 R50, R53, R50, UR6 ;  /* 0x0000000635327e25 */ /* 0x001fc8000f8e0032 */
[----:B-1----:R-:W-:Y:S01]  /*0e10*/  IMAD.WIDE R48, R49, 0x8, R50 ;  /* 0x0000000831307825 */ /* 0x002fe200078e0232 */
[----:B------:R-:W-:Y:S06]  /*0e20*/  BAR.SYNC.DEFER_BLOCKING 0x0 ;  /* 0x0000000000007b1d */ /* 0x000fec0000010000 */
[----:B------:R-:W3:Y:S04]  /*0e30*/  LDG.E.64 R50, desc[UR12][R50.64] ;  /* 0x0000000c32327981 */ /* 0x000ee8000c1e1b00 */
[----:B------:R-:W4:Y:S01]  /*0e40*/  LDG.E.64 R48, desc[UR12][R48.64] ;  /* 0x0000000c30307981 */ /* 0x000f22000c1e1b00 */
[----:B------:R-:W-:Y:S01]  /*0e50*/  LEA R53, R53, UR8, 0x4 ;  /* 0x0000000835357c11 */ /* 0x000fe2000f8e20ff */
[----:B--2---:R-:W-:-:S02]  /*0e60*/  UIADD3 UR4, UPT, UPT, UR4, UR19, URZ ;  /* 0x0000001304047290 */ /* 0x004fc4000fffe0ff */
[----:B------:R-:W-:Y:S02]  /*0e70*/  UISETP.GE.AND UP1, UPT, UR19, 0x1, UPT ;  /* 0x000000011300788c */ /* 0x000fe4000bf26270 */
[----:B------:R-:W-:Y:S01]  /*0e80*/  UISETP.GE.AND UP0, UPT, UR4, UR18, UPT ;  /* 0x000000120400728c */ /* 0x000fe2000bf06270 */
[----:B---3--:R0:W-:Y:S04]  /*0e90*/  STS.64 [R53], R50 ;  /* 0x0000003235007388 */ /* 0x0081e80000000a00 */
[----:B----4-:R0:W-:Y:S01]  /*0ea0*/  STS.64 [R53+0x8], R48 ;  /* 0x0000083035007388 */ /* 0x0101e20000000a00 */
[----:B------:R-:W-:Y:S06]  /*0eb0*/  BAR.SYNC.DEFER_BLOCKING 0x0 ;  /* 0x0000000000007b1d */ /* 0x000fec0000010000 */
[----:B------:R-:W-:Y:S05]  /*0ec0*/  BRA.U UP0, `(.L_x_42) ;  /* 0x0000000100887547 */ /* 0x000fea000b800000 */
[----:B------:R-:W1:Y:S01]  /*0ed0*/  LDC R45, c[0x0][0x398] ;  /* 0x0000e600ff2d7b82 */ /* 0x000e620000000800 */
[----:B------:R-:W-:-:S05]  /*0ee0*/  MOV R15, UR9 ;  /* 0x00000009000f7c02 */ /* 0x000fca0008000f00 */
[----:B------:R-:W-:-:S05]  /*0ef0*/  IMAD.WIDE R12, R15, 0x8, R12 ;  /* 0x000000080f0c7825 */ /* 0x000fca00078e020c */
[----:B------:R2:W5:Y:S01]  /*0f00*/  LDG.E.64 R14, desc[UR12][R12.64] ;  /* 0x0000000c0c0e7981 */ /* 0x000562000c1e1b00 */
[----:B-1----:R-:W-:-:S04]  /*0f10*/  IMAD.WIDE R16, R45, 0x8, R12 ;  /* 0x000000082d107825 */ /* 0x002fc800078e020c */
        /* <DEDUP_REMOVED lines=26> */
[----:B------:R-:W-:Y:S02]  /*10c0*/  IMAD.WIDE R44, R45, 0x8, R42 ;  /* 0x000000082d2c7825 */ /* 0x000fe400078e022a */
[----:B------:R-:W5:Y:S04]  /*10d0*/  LDG.E.64 R42, desc[UR12][R42.64] ;  /* 0x0000000c2a2a7981 */ /* 0x000f68000c1e1b00 */
[----:B--2---:R-:W5:Y:S02]  /*10e0*/  LDG.E.64 R44, desc[UR12][R44.64] ;  /* 0x0000000c2c2c7981 */ /* 0x004f64000c1e1b00 */
.L_x_42:
[----:B------:R-:W-:Y:S05]  /*10f0*/  BRA.U !UP1, `(.L_x_43) ;  /* 0x0000000909207547 */ /* 0x000fea000b800000 */
[----:B------:R-:W-:-:S04]  /*1100*/  UIADD3 UR5, UPT, UPT, UR19, -0x1, URZ ;  /* 0xffffffff13057890 */ /* 0x000fc8000fffe0ff */
[----:B------:R-:W-:-:S03]  /*1110*/  UISETP.GE.U32.AND UP1, UPT, UR5, 0x7, UPT ;  /* 0x000000070500788c */ /* 0x000fc6000bf26070 */
[----:B------:R-:W-:-:S06]  /*1120*/  UMOV UR5, URZ ;  /* 0x000000ff00057c82 */ /* 0x000fcc0008000000 */
[----:B------:R-:W-:Y:S05]  /*1130*/  BRA.U !UP1, `(.L_x_44) ;  /* 0x0000000509007547 */ /* 0x000fea000b800000 */
[----:B------:R-:W-:Y:S01]  /*1140*/  MOV R2, R3 ;  /* 0x0000000300027202 */ /* 0x000fe20000000f00 */
[----:B------:R-:W-:Y:S02]  /*1150*/  UIADD3 UR5, UPT, UPT, UR8, 0x40, URZ ;  /* 0x0000004008057890 */ /* 0x000fe4000fffe0ff */
[----:B------:R-:W-:-:S12]  /*1160*/  UIADD3 UR11, UPT, UPT, -UR10, URZ, URZ ;  /* 0x000000ff0a0b7290 */ /* 0x000fd8000fffe1ff */
.L_x_45:
[----:B0-----:R-:W-:Y:S01]  /*1170*/  LDS.64 R48, [R2] ;  /* 0x0000000002307984 */ /* 0x001fe20000000a00 */
[----:B------:R-:W-:Y:S01]  /*1180*/  MOV R53, UR19 ;  /* 0x0000001300357c02 */ /* 0x000fe20008000f00 */
[----:B------:R-:W-:Y:S01]  /*1190*/  IMAD.U32 R59, RZ, RZ, UR19 ;  /* 0x00000013ff3b7e24 */ /* 0x000fe2000f8e00ff */
[----:B------:R-:W-:Y:S01]  /*11a0*/  UIADD3 UR11, UPT, UPT, UR11, 0x8, URZ ;  /* 0x000000080b0b7890 */ /* 0x000fe2000fffe0ff */
[----:B------:R-:W0:Y:S01]  /*11b0*/  LDS.64 R50, [UR5+-0x40] ;  /* 0xffffc005ff327984 */ /* 0x000e220008000a00 */
[----:B------:R-:W-:Y:S02]  /*11c0*/  LEA R58, R53, R2, 0x3 ;  /* 0x00000002353a7211 */ /* 0x000fe400078e18ff */
[----:B------:R-:W-:Y:S01]  /*11d0*/  UISETP.NE.AND UP1, UPT, UR11, URZ, UPT ;  /* 0x000000ff0b00728c */ /* 0x000fe2000bf25270 */
[----:B------:R-:W1:Y:S01]  /*11e0*/  LDS.64 R56, [UR5+-0x38] ;  /* 0xffffc805ff387984 */ /* 0x000e620008000a00 */
[----:B------:R-:W-:-:S03]  /*11f0*/  LEA R59, R59, R58, 0x3 ;  /* 0x0000003a3b3b7211 */ /* 0x000fc600078e18ff */
[----:B------:R-:W-:Y:S01]  /*1200*/  LDS.64 R52, [R58] ;  /* 0x000000003a347984 */ /* 0x000fe20000000a00 */
[----:B0-----:R-:W-:-:S03]  /*1210*/  DFMA R46, R48, R50, R46 ;  /* 0x00000032302e722b */ /* 0x001fc6000000002e */
[----:B------:R-:W0:Y:S01]  /*1220*/  LDS.64 R50, [UR5+-0x30] ;  /* 0xffffd005ff327984 */ /* 0x000e220008000a00 */
[----:B-1----:R-:W-:-:S03]  /*1230*/  DFMA R56, R48, R56, R54 ;  /* 0x000000383038722b */ /* 0x002fc60000000036 */
[----:B------:R-:W1:Y:S04]  /*1240*/  LDS.64 R54, [UR5+-0x28] ;  /* 0xffffd805ff367984 */ /* 0x000e680008000a00 */
[----:B------:R-:W-:Y:S01]  /*1250*/  LDS.64 R48, [R59] ;  /* 0x000000003b307984 */ /* 0x000fe20000000a00 */
[----:B0-----:R-:W-:-:S03]  /*1260*/  DFMA R50, R52, R50, R46 ;  /* 0x000000323432722b */ /* 0x001fc6000000002e */
[----:B------:R-:W0:Y:S01]  /*1270*/  LDS.64 R46, [UR5+-0x20] ;  /* 0xffffe005ff2e7984 */ /* 0x000e220008000a00 */
[----:B-1----:R-:W-:-:S03]  /*1280*/  DFMA R54, R52, R54, R56 ;  /* 0x000000363436722b */ /* 0x002fc60000000038 */
[----:B------:R-:W1:Y:S01]  /*1290*/  LDS.64 R56, [UR5+-0x18] ;  /* 0xffffe805ff387984 */ /* 0x000e620008000a00 */
[----:B------:R-:W-:-:S04]  /*12a0*/  MOV R52, UR19 ;  /* 0x0000001300347c02 */ /* 0x000fc80008000f00 */
[----:B------:R-:W-:-:S05]  /*12b0*/  LEA R58, R52, R59, 0x3 ;  /* 0x0000003b343a7211 */ /* 0x000fca00078e18ff */
[----:B------:R-:W-:Y:S01]  /*12c0*/  LDS.64 R52, [R58] ;  /* 0x000000003a347984 */ /* 0x000fe20000000a00 */
[----:B0-----:R-:W-:-:S03]  /*12d0*/  DFMA R46, R48, R46, R50 ;  /* 0x0000002e302e722b */ /* 0x001fc60000000032 */
[----:B------:R-:W0:Y:S01]  /*12e0*/  LDS.64 R50, [UR5+-0x10] ;  /* 0xfffff005ff327984 */ /* 0x000e220008000a00 */
[----:B-1----:R-:W-:-:S03]  /*12f0*/  DFMA R56, R48, R56, R54 ;  /* 0x000000383038722b */ /* 0x002fc60000000036 */
[----:B------:R-:W1:Y:S01]  /*1300*/  LDS.64 R54, [UR5+-0x8] ;  /* 0xfffff805ff367984 */ /* 0x000e620008000a00 */
[----:B------:R-:W-:-:S05]  /*1310*/  MOV R49, UR19 ;  /* 0x0000001300317c02 */ /* 0x000fca0008000f00 */
[----:B------:R-:W-:-:S05]  /*1320*/  IMAD R59, R49, 0x8, R58 ;  /* 0x00000008313b7824 */ /* 0x000fca00078e023a */
[----:B------:R-:W-:Y:S01]  /*1330*/  LDS.64 R48, [R59] ;  /* 0x000000003b307984 */ /* 0x000fe20000000a00 */
[----:B0-----:R-:W-:-:S03]  /*1340*/  DFMA R50, R52, R50, R46 ;  /* 0x000000323432722b */ /* 0x001fc6000000002e */
[----:B------:R-:W0:Y:S01]  /*1350*/  LDS.64 R46, [UR5] ;  /* 0x00000005ff2e7984 */ /* 0x000e220008000a00 */
[----:B-1----:R-:W-:-:S03]  /*1360*/  DFMA R54, R52, R54, R56 ;  /* 0x000000363436722b */ /* 0x002fc60000000038 */
[----:B------:R-:W1:Y:S01]  /*1370*/  LDS.64 R56, [UR5+0x8] ;  /* 0x00000805ff387984 */ /* 0x000e620008000a00 */
[----:B------:R-:W-:-:S04]  /*1380*/  MOV R52, UR19 ;  /* 0x0000001300347c02 */ /* 0x000fc80008000f00 */
[----:B------:R-:W-:Y:S02]  /*1390*/  LEA R58, R52, R59, 0x3 ;  /* 0x0000003b343a7211 */ /* 0x000fe400078e18ff */
[----:B------:R-:W-:Y:S01]  /*13a0*/  LDS.64 R52, [UR5+0x10] ;  /* 0x00001005ff347984 */ /* 0x000fe20008000a00 */
[----:B0-----:R-:W-:-:S03]  /*13b0*/  DFMA R46, R48, R46, R50 ;  /* 0x0000002e302e722b */ /* 0x001fc60000000032 */
[----:B------:R-:W0:Y:S01]  /*13c0*/  LDS.64 R50, [R58] ;  /* 0x000000003a327984 */ /* 0x000e220000000a00 */
[----:B-1----:R-:W-:-:S03]  /*13d0*/  DFMA R56, R48, R56, R54 ;  /* 0x000000383038722b */ /* 0x002fc60000000036 */
[----:B------:R-:W1:Y:S01]  /*13e0*/  LDS.64 R48, [UR5+0x18] ;  /* 0x00001805ff307984 */ /* 0x000e620008000a00 */
[----:B------:R-:W-:-:S04]  /*13f0*/  MOV R55, UR19 ;  /* 0x0000001300377c02 */ /* 0x000fc80008000f00 */
[----:B------:R-:W-:Y:S02]  /*1400*/  LEA R62, R55, R58, 0x3 ;  /* 0x0000003a373e7211 */ /* 0x000fe400078e18ff */
[----:B------:R-:W-:Y:S04]  /*1410*/  LDS.64 R54, [UR5+0x20] ;  /* 0x00002005ff367984 */ /* 0x000fe80008000a00 */
[----:B------:R-:W-:Y:S01]  /*1420*/  LDS.64 R58, [UR5+0x38] ;  /* 0x00003805ff3a7984 */ /* 0x000fe20008000a00 */
[----:B0-----:R-:W-:-:S03]  /*1430*/  DFMA R52, R50, R52, R46 ;  /* 0x000000343234722b */ /* 0x001fc6000000002e */
[----:B------:R-:W0:Y:S01]  /*1440*/  LDS.64 R46, [R62] ;  /* 0x000000003e2e7984 */ /* 0x000e220000000a00 */
[----:B-1----:R-:W-:Y:S01]  /*1450*/  DFMA R48, R50, R48, R56 ;  /* 0x000000303230722b */ /* 0x002fe20000000038 */
[----:B------:R-:W-:Y:S02]  /*1460*/  IMAD.U32 R51, RZ, RZ, UR19 ;  /* 0x00000013ff337e24 */ /* 0x000fe4000f8e00ff */
[----:B------:R-:W-:Y:S03]  /*1470*/  LDS.64 R56, [UR5+0x30] ;  /* 0x00003005ff387984 */ /* 0x000fe60008000a00 */
[----:B------:R-:W-:Y:S02]  /*1480*/  LEA R64, R51, R62, 0x3 ;  /* 0x0000003e33407211 */ /* 0x000fe400078e18ff */
[----:B------:R-:W1:Y:S01]  /*1490*/  LDS.64 R50, [UR5+0x28] ;  /* 0x00002805ff327984 */ /* 0x000e620008000a00 */
[----:B------:R-:W-:Y:S01]  /*14a0*/  UIADD3 UR5, UPT, UPT, UR5, 0x80, URZ ;  /* 0x0000008005057890 */ /* 0x000fe2000fffe0ff */
[----:B0-----:R-:W-:-:S02]  /*14b0*/  DFMA R52, R46, R54, R52 ;  /* 0x000000362e34722b */ /* 0x001fc40000000034 */
[----:B------:R-:W0:Y:S01]  /*14c0*/  LDS.64 R54, [R64] ;  /* 0x0000000040367984 */ /* 0x000e220000000a00 */
[----:B-1----:R-:W-:-:S05]  /*14d0*/  DFMA R48, R46, R50, R48 ;  /* 0x000000322e30722b */ /* 0x002fca0000000030 */
[----:B0-----:R-:W-:-:S03]  /*14e0*/  DFMA R46, R54, R56, R52 ;  /* 0x00000038362e722b */ /* 0x001fc60000000034 */
[----:B------:R-:W-:Y:S01]  /*14f0*/  DFMA R54, R54, R58, R48 ;  /* 0x0000003a3636722b */ /* 0x000fe20000000030 */
[----:B------:R-:W-:-:S04]  /*1500*/  MOV R49, UR19 ;  /* 0x0000001300317c02 */ /* 0x000fc80008000f00 */
[----:B------:R-:W-:Y:S01]  /*1510*/  LEA R2, R49, R2, 0x6 ;  /* 0x0000000231027211 */ /* 0x000fe200078e30ff */
[----:B------:R-:W-:Y:S06]  /*1520*/  BRA.U UP1, `(.L_x_45) ;  /* 0xfffffffd01107547 */ /* 0x000fec000b83ffff */
[----:B------:R-:W-:-:S05]  /*1530*/  UMOV UR5, UR10 ;  /* 0x0000000a00057c82 */ /* 0x000fca0008000000 */
.L_x_44:
[----:B------:R-:W-:-:S09]  /*1540*/  UISETP.NE.AND UP1, UPT, UR16, URZ, UPT ;  /* 0x000000ff1000728c */ /* 0x000fd2000bf25270 */
[----:B------:R-:W-:Y:S05]  /*1550*/  BRA.U !UP1, `(.L_x_43) ;  /* 0x0000000509087547 */ /* 0x000fea000b800000 */
[----:B------:R-:W-:Y:S02]  /*1560*/  UIADD3 UR11, UPT, UPT, UR16, -0x1, URZ ;  /* 0xffffffff100b7890 */ /* 0x000fe4000fffe0ff */
[----:B------:R-:W-:Y:S02]  /*1570*/  ULOP3.LUT UP2, UR15, UR19, 0x3, URZ, 0xc0, !UPT ;  /* 0x00000003130f7892 */ /* 0x000fe4000f84c0ff */
[----:B------:R-:W-:-:S09]  /*1580*/  UISETP.GE.U32.AND UP1, UPT, UR11, 0x3, UPT ;  /* 0x000000030b00788c */ /* 0x000fd2000bf26070 */
[----:B------:R-:W-:Y:S05]  /*1590*/  BRA.U !UP1, `(.L_x_46) ;  /* 0x00000001097c7547 */ /* 0x000fea000b800000 */
[----:B------:R-:W-:Y:S02]  /*15a0*/  UIMAD UR11, UR5, UR19, URZ ;  /* 0x00000013050b72a4 */ /* 0x000fe4000f8e02ff */
[----:B------:R-:W-:Y:S01]  /*15b0*/  MOV R57, UR19 ;  /* 0x0000001300397c02 */ /* 0x000fe20008000f00 */
[----:B------:R-:W-:Y:S02]  /*15c0*/  ULEA UR14, UR5, UR8, 0x4 ;  /* 0x00000008050e7291 */ /* 0x000fe4000f8e20ff */
[----:B------:R-:W-:Y:S01]  /*15d0*/  UIADD3 UR5, UPT, UPT, UR5, 0x4, URZ ;  /* 0x0000000405057890 */ /* 0x000fe2000fffe0ff */
[----:B------:R-:W-:-:S05]  /*15e0*/  MOV R56, UR11 ;  /* 0x0000000b00387c02 */ /* 0x000fca0008000f00 */
[----:B------:R-:W-:Y:S01]  /*15f0*/  IMAD R56, R56, 0x8, R3 ;  /* 0x0000000838387824 */ /* 0x000fe200078e0203 */
[----:B0-----:R-:W-:Y:S04]  /*1600*/  LDS.64 R52, [UR14] ;  /* 0x0000000eff347984 */ /* 0x001fe80008000a00 */
[----:B------:R-:W0:Y:S01]  /*1610*/  LDS.64 R50, [R56] ;  /* 0x0000000038327984 */ /* 0x000e220000000a00 */
[----:B------:R-:W-:-:S03]  /*1620*/  LEA R2, R57, R56, 0x3 ;  /* 0x0000003839027211 */ /* 0x000fc600078e18ff */
[----:B------:R-:W1:Y:S04]  /*1630*/  LDS.64 R48, [UR14+0x8] ;  /* 0x0000080eff307984 */ /* 0x000e680008000a00 */
[----:B------:R-:W-:Y:S01]  /*1640*/  LDS.64 R58, [UR14+0x18] ;  /* 0x0000180eff3a7984 */ /* 0x000fe20008000a00 */
[C---:B0-----:R-:W-:Y:S01]  /*1650*/  DFMA R46, R50.reuse, R52, R46 ;  /* 0x00000034322e722b */ /* 0x041fe2000000002e */
[----:B------:R-:W-:Y:S01]  /*1660*/  MOV R53, UR19 ;  /* 0x0000001300357c02 */ /* 0x000fe20008000f00 */
[----:B-1----:R-:W-:Y:S01]  /*1670*/  DFMA R54, R50, R48, R54 ;  /* 0x000000303236722b */ /* 0x002fe20000000036 */
[----:B------:R-:W-:Y:S02]  /*1680*/  LDS.64 R50, [UR14+0x10] ;  /* 0x0000100eff327984 */ /* 0x000fe40008000a00 */
[----:B------:R-:W-:-:S02]  /*1690*/  LEA R62, R53, R2, 0x3 ;  /* 0x00000002353e7211 */ /* 0x000fc400078e18ff */
[----:B------:R-:W0:Y:S04]  /*16a0*/  LDS.64 R48, [R2] ;  /* 0x0000000002307984 */ /* 0x000e280000000a00 */
[----:B------:R-:W-:Y:S04]  /*16b0*/  LDS.64 R52, [UR14+0x20] ;  /* 0x0000200eff347984 */ /* 0x000fe80008000a00 */
[----:B------:R-:W1:Y:S01]  /*16c0*/  LDS.64 R56, [R62] ;  /* 0x000000003e387984 */ /* 0x000e620000000a00 */
[C---:B0-----:R-:W-:Y:S02]  /*16d0*/  DFMA R46, R48.reuse, R50, R46 ;  /* 0x00000032302e722b */ /* 0x041fe4000000002e */
[----:B------:R-:W-:Y:S01]  /*16e0*/  DFMA R58, R48, R58, R54 ;  /* 0x0000003a303a722b */ /* 0x000fe20000000036 */
[----:B------:R-:W0:Y:S01]  /*16f0*/  LDS.64 R50, [UR14+0x28] ;  /* 0x0000280eff327984 */ /* 0x000e220008000a00 */
[----:B------:R-:W-:-:S03]  /*1700*/  IMAD.U32 R49, RZ, RZ, UR19 ;  /* 0x00000013ff317e24 */ /* 0x000fc6000f8e00ff */
[----:B------:R-:W-:Y:S01]  /*1710*/  LDS.64 R54, [UR14+0x38] ;  /* 0x0000380eff367984 */ /* 0x000fe20008000a00 */
[C---:B-1----:R-:W-:Y:S01]  /*1720*/  DFMA R52, R56.reuse, R52, R46 ;  /* 0x000000343834722b */ /* 0x042fe2000000002e */
[----:B------:R-:W-:Y:S02]  /*1730*/  LEA R48, R49, R62, 0x3 ;  /* 0x0000003e31307211 */ /* 0x000fe400078e18ff */
[----:B------:R-:W-:Y:S04]  /*1740*/  LDS.64 R46, [UR14+0x30] ;  /* 0x0000300eff2e7984 */ /* 0x000fe80008000a00 */
[----:B------:R-:W1:Y:S01]  /*1750*/  LDS.64 R48, [R48] ;  /* 0x0000000030307984 */ /* 0x000e620000000a00 */
[----:B0-----:R-:W-:Y:S02]  /*1760*/  DFMA R50, R56, R50, R58 ;  /* 0x000000323832722b */ /* 0x001fe4000000003a */
[----:B-1----:R-:W-:-:S06]  /*1770*/  DFMA R46, R48, R46, R52 ;  /* 0x0000002e302e722b */ /* 0x002fcc0000000034 */
[----:B------:R-:W-:-:S11]  /*1780*/  DFMA R54, R48, R54, R50 ;  /* 0x000000363036722b */ /* 0x000fd60000000032 */
.L_x_46:
[----:B------:R-:W-:Y:S05]  /*1790*/  BRA.U !UP2, `(.L_x_43) ;  /* 0x000000010a787547 */ /* 0x000fea000b800000 */
[----:B------:R-:W-:Y:S02]  /*17a0*/  UISETP.NE.AND UP1, UPT, UR15, 0x1, UPT ;  /* 0x000000010f00788c */ /* 0x000fe4000bf25270 */
[----:B------:R-:W-:-:S07]  /*17b0*/  ULOP3.LUT UP2, URZ, UR19, 0x1, URZ, 0xc0, !UPT ;  /* 0x0000000113ff7892 */ /* 0x000fce000f84c0ff */
[----:B------:R-:W-:Y:S05]  /*17c0*/  BRA.U !UP1, `(.L_x_47) ;  /* 0x0000000109447547 */ /* 0x000fea000b800000 */
[----:B------:R-:W-:Y:S02]  /*17d0*/  UIMAD UR11, UR5, UR19, URZ ;  /* 0x00000013050b72a4 */ /* 0x000fe4000f8e02ff */
[----:B0-----:R-:W-:Y:S01]  /*17e0*/  MOV R49, UR19 ;  /* 0x0000001300317c02 */ /* 0x001fe20008000f00 */
[----:B------:R-:W-:Y:S02]  /*17f0*/  ULEA UR14, UR5, UR8, 0x4 ;  /* 0x00000008050e7291 */ /* 0x000fe4000f8e20ff */
[----:B------:R-:W-:Y:S01]  /*1800*/  UIADD3 UR5, UPT, UPT, UR5, 0x2, URZ ;  /* 0x0000000205057890 */ /* 0x000fe2000fffe0ff */
[----:B------:R-:W-:-:S04]  /*1810*/  MOV R2, UR11 ;  /* 0x0000000b00027c02 */ /* 0x000fc80008000f00 */
[----:B------:R-:W-:Y:S02]  /*1820*/  LEA R2, R2, R3, 0x3 ;  /* 0x0000000302027211 */ /* 0x000fe400078e18ff */
[----:B------:R-:W-:Y:S04]  /*1830*/  LDS.64 R58, [UR14] ;  /* 0x0000000eff3a7984 */ /* 0x000fe80008000a00 */
[----:B------:R-:W0:Y:S01]  /*1840*/  LDS.64 R56, [R2] ;  /* 0x0000000002387984 */ /* 0x000e220000000a00 */
[----:B------:R-:W-:-:S03]  /*1850*/  IMAD R50, R49, 0x8, R2 ;  /* 0x0000000831327824 */ /* 0x000fc600078e0202 */
[----:B------:R-:W1:Y:S04]  /*1860*/  LDS.64 R52, [UR14+0x8] ;  /* 0x0000080eff347984 */ /* 0x000e680008000a00 */
[----:B------:R-:W-:Y:S04]  /*1870*/  LDS.64 R50, [R50] ;  /* 0x0000000032327984 */ /* 0x000fe80000000a00 */
[----:B------:R-:W2:Y:S01]  /*1880*/  LDS.64 R48, [UR14+0x18] ;  /* 0x0000180eff307984 */ /* 0x000ea20008000a00 */
[----:B0-----:R-:W-:-:S03]  /*1890*/  DFMA R58, R56, R58, R46 ;  /* 0x0000003a383a722b */ /* 0x001fc6000000002e */
[----:B------:R-:W0:Y:S01]  /*18a0*/  LDS.64 R46, [UR14+0x10] ;  /* 0x0000100eff2e7984 */ /* 0x000e220008000a00 */
[----:B-1----:R-:W-:-:S08]  /*18b0*/  DFMA R52, R56, R52, R54 ;  /* 0x000000343834722b */ /* 0x002fd00000000036 */
[C---:B--2---:R-:W-:Y:S02]  /*18c0*/  DFMA R54, R50.reuse, R48, R52 ;  /* 0x000000303236722b */ /* 0x044fe40000000034 */
[----:B0-----:R-:W-:-:S11]  /*18d0*/  DFMA R46, R50, R46, R58 ;  /* 0x0000002e322e722b */ /* 0x001fd6000000003a */
.L_x_47:
[----:B------:R-:W-:Y:S05]  /*18e0*/  BRA.U !UP2, `(.L_x_43) ;  /* 0x000000010a247547 */ /* 0x000fea000b800000 */
[----:B------:R-:W-:Y:S02]  /*18f0*/  UIMAD UR11, UR5, UR19, URZ ;  /* 0x00000013050b72a4 */ /* 0x000fe4000f8e02ff */
[----:B------:R-:W-:-:S04]  /*1900*/  ULEA UR5, UR5, UR8, 0x4 ;  /* 0x0000000805057291 */ /* 0x000fc8000f8e20ff */
[----:B------:R-:W-:-:S04]  /*1910*/  MOV R52, UR11 ;  /* 0x0000000b00347c02 */ /* 0x000fc80008000f00 */
[----:B------:R-:W-:Y:S01]  /*1920*/  LEA R52, R52, R3, 0x3 ;  /* 0x0000000334347211 */ /* 0x000fe200078e18ff */
[----:B0-----:R-:W-:Y:S04]  /*1930*/  LDS.64 R50, [UR5] ;  /* 0x00000005ff327984 */ /* 0x001fe80008000a00 */
[----:B------:R-:W-:Y:S04]  /*1940*/  LDS.64 R48, [UR5+0x8] ;  /* 0x00000805ff307984 */ /* 0x000fe80008000a00 */
[----:B------:R-:W0:Y:S02]  /*1950*/  LDS.64 R52, [R52] ;  /* 0x0000000034347984 */ /* 0x000e240000000a00 */
[----:B0-----:R-:W-:-:S02]  /*1960*/  DFMA R46, R52, R50, R46 ;  /* 0x00000032342e722b */ /* 0x001fc4000000002e */
[----:B------:R-:W-:-:S11]  /*1970*/  DFMA R54, R52, R48, R54 ;  /* 0x000000303436722b */ /* 0x000fd60000000036 */
.L_x_43:
[----:B------:R-:W-:Y:S05]  /*1980*/  BRA.U UP0, `(.L_x_41) ;  /* 0x0000000100507547 */ /* 0x000fea000b800000 */
[----:B-----5:R1:W-:Y:S01]  /*1990*/  STS.64 [R3], R14 ;  /* 0x0000000e03007388 */ /* 0x0203e20000000a00 */
[----:B0-----:R-:W-:Y:S01]  /*19a0*/  MOV R49, UR19 ;  /* 0x0000001300317c02 */ /* 0x001fe20008000f00 */
[----:B------:R-:W-:Y:S02]  /*19b0*/  UIMAD.WIDE UR6, UR19, 0x8, UR6 ;  /* 0x00000008130678a5 */ /* 0x000fe4000f8e0206 */
        /* <DEDUP_REMOVED lines=17> */
.L_x_41:
[----:B------:R-:W1:Y:S08]  /*1ad0*/  LDC.64 R2, c[0x0][0x3b0] ;  /* 0x0000ec00ff027b82 */ /* 0x000e700000000a00 */
[----:B0-23--:R-:W0:Y:S01]  /*1ae0*/  LDC R5, c[0x0][0x3b8] ;  /* 0x0000ee00ff057b82 */ /* 0x00de220000000800 */
[----:B-1----:R-:W-:-:S05]  /*1af0*/  IMAD.WIDE R2, R0, 0x8, R2 ;  /* 0x0000000800027825 */ /* 0x002fca00078e0202 */
[----:B------:R-:W-:Y:S01]  /*1b00*/  STG.E.64 desc[UR12][R2.64], R46 ;  /* 0x0000002e02007986 */ /* 0x000fe2000c101b0c */
[----:B0-----:R-:W-:-:S05]  /*1b10*/  IMAD.WIDE R4, R5, 0x8, R2 ;  /* 0x0000000805047825 */ /* 0x001fca00078e0202 */
[----:B------:R-:W-:Y:S01]  /*1b20*/  STG.E.64 desc[UR12][R4.64], R54 ;  /* 0x0000003604007986 */ /* 0x000fe2000c101b0c */
[----:B------:R-:W-:Y:S05]  /*1b30*/  EXIT ;  /* 0x000000000000794d */ /* 0x000fea0003800000 */
.L_x_49:
        /* <DEDUP_REMOVED lines=12> */
.L_x_65:


//--------------------- .text._Z19dgemm_kernel_sharediiiiPdiS_iS_i --------------------------
	.section	.text._Z19dgemm_kernel_sharediiiiPdiS_iS_i,"ax",@progbits
	.align	128
        .global         _Z19dgemm_kernel_sharediiiiPdiS_iS_i
        .type           _Z19dgemm_kernel_sharediiiiPdiS_iS_i,@function
        .size           _Z19dgemm_kernel_sharediiiiPdiS_iS_i,(.L_x_66 - _Z19dgemm_kernel_sharediiiiPdiS_iS_i)
        .other          _Z19dgemm_kernel_sharediiiiPdiS_iS_i,@"STO_CUDA_ENTRY STV_DEFAULT"
_Z19dgemm_kernel_sharediiiiPdiS_iS_i:
.text._Z19dgemm_kernel_sharediiiiPdiS_iS_i:
[----:B------:R-:W-:Y:S01]  /*0000*/  LDC R1, c[0x0][0x37c] ;  /* 0x0000df00ff017b82 */ /* 0x000fe20000000800 */
[----:B------:R-:W0:Y:S01]  /*0010*/  S2R R3, SR_TID.X ;  /* 0x0000000000037919 */ /* 0x000e220000002100 */
[----:B------:R-:W1:Y:S06]  /*0020*/  LDCU UR5, c[0x0][0x388] ;  /* 0x00007100ff0577ac */ /* 0x000e6c0008000800 */
[----:B------:R-:W0:Y:S01]  /*0030*/  S2UR UR4, SR_CTAID.X ;  /* 0x00000000000479c3 */ /* 0x000e220000002500 */
[----:B------:R-:W-:Y:S02]  /*0040*/  CS2R R20, SRZ ;  /* 0x0000000000147805 */ /* 0x000fe4000001ff00 */
[----:B------:R-:W-:Y:S01]  /*0050*/  CS2R R22, SRZ ;  /* 0x0000000000167805 */ /* 0x000fe2000001ff00 */
[----:B------:R-:W2:Y:S04]  /*0060*/  LDCU.64 UR10, c[0x0][0x358] ;  /* 0x00006b00ff0a77ac */ /* 0x000ea80008000a00 */
[----:B------:R-:W0:Y:S01]  /*0070*/  LDC R16, c[0x0][0x360] ;  /* 0x0000d800ff107b82 */ /* 0x000e220000000800 */
[----:B-1----:R-:W-:Y:S01]  /*0080*/  UISETP.GE.AND UP0, UPT, UR5, 0x1, UPT ;  /* 0x000000010500788c */ /* 0x002fe2000bf06270 */
[----:B0-----:R-:W-:-:S08]  /*0090*/  IMAD R16, R16, UR4, R3 ;  /* 0x0000000410107c24 */ /* 0x001fd0000f8e0203 */
[----:B--2---:R-:W-:Y:S05]  /*00a0*/  BRA.U !UP0, `(.L_x_50) ;  /* 0x0000000d08847547 */ /* 0x004fea000b800000 */
[----:B------:R-:W0:Y:S01]  /*00b0*/  LDCU.64 UR6, c[0x0][0x3a0] ;  /* 0x00007400ff0677ac */ /* 0x000e220008000a00 */
[----:B------:R-:W-:Y:S01]  /*00c0*/  IMAD.MOV.U32 R15, RZ, RZ, RZ ;  /* 0x000000ffff0f7224 */ /* 0x000fe200078e00ff */
[----:B------:R-:W-:Y:S02]  /*00d0*/  CS2R R22, SRZ ;  /* 0x0000000000167805 */ /* 0x000fe4000001ff00 */
[----:B------:R-:W-:Y:S01]  /*00e0*/  CS2R R20, SRZ ;  /* 0x0000000000147805 */ /* 0x000fe2000001ff00 */
[----:B------:R-:W1:Y:S01]  /*00f0*/  LDCU UR5, c[0x0][0x38c] ;  /* 0x00007180ff0577ac */ /* 0x000e620008000800 */
[----:B0-----:R-:W-:Y:S02]  /*0100*/  IMAD.U32 R18, RZ, RZ, UR6 ;  /* 0x00000006ff127e24 */ /* 0x001fe4000f8e00ff */
[----:B------:R-:W-:Y:S01]  /*0110*/  IMAD.U32 R19, RZ, RZ, UR7 ;  /* 0x00000007ff137e24 */ /* 0x000fe2000f8e00ff */
[----:B-1----:R-:W-:Y:S02]  /*0120*/  ULOP3.LUT UR8, UR5, 0x3, URZ, 0xc0, !UPT ;  /* 0x0000000305087892 */ /* 0x002fe4000f8ec0ff */
[----:B------:R-:W-:-:S12]  /*0130*/  ULOP3.LUT UR5, UR5, 0x7ffffff8, URZ, 0xc0, !UPT ;  /* 0x7ffffff805057892 */ /* 0x000fd8000f8ec0ff */
.L_x_56:
[----:B0-----:R-:W0:Y:S01]  /*0140*/  S2R R3, SR_TID.X ;  /* 0x0000000000037919 */ /* 0x001e220000002100 */
[----:B------:R-:W1:Y:S08]  /*0150*/  LDC R7, c[0x0][0x3a8] ;  /* 0x0000ea00ff077b82 */ /* 0x000e700000000800 */
[----:B------:R-:W2:Y:S08]  /*0160*/  S2UR UR6, SR_CgaCtaId ;  /* 0x00000000000679c3 */ /* 0x000eb00000008800 */
[----:B------:R-:W3:Y:S01]  /*0170*/  LDC R0, c[0x0][0x38c] ;  /* 0x0000e300ff007b82 */ /* 0x000ee20000000800 */
[----:B0-----:R-:W-:-:S04]  /*0180*/  IMAD.WIDE.U32 R4, R3, 0x8, R18 ;  /* 0x0000000803047825 */ /* 0x001fc800078e0012 */
[----:B-1----:R-:W-:Y:S02]  /*0190*/  IMAD.WIDE R6, R7, 0x8, R4 ;  /* 0x0000000807067825 */ /* 0x002fe400078e0204 */
[----:B------:R-:W4:Y:S04]  /*01a0*/  LDG.E.64 R4, desc[UR10][R4.64] ;  /* 0x0000000a04047981 */ /* 0x000f28000c1e1b00 */
[----:B------:R-:W4:Y:S01]  /*01b0*/  LDG.E.64 R6, desc[UR10][R6.64] ;  /* 0x0000000a06067981 */ /* 0x000f22000c1e1b00 */
[----:B------:R-:W-:Y:S01]  /*01c0*/  UMOV UR4, 0x400 ;  /* 0x0000040000047882 */ /* 0x000fe20000000000 */
[----:B---3--:R-:W-:Y:S01]  /*01d0*/  ISETP.GE.AND P0, PT, R0, 0x1, PT ;  /* 0x000000010000780c */ /* 0x008fe20003f06270 */
[----:B--2---:R-:W-:-:S06]  /*01e0*/  ULEA UR6, UR6, UR4, 0x18 ;  /* 0x0000000406067291 */ /* 0x004fcc000f8ec0ff */
[----:B------:R-:W-:-:S05]  /*01f0*/  LEA R3, R3, UR6, 0x4 ;  /* 0x0000000603037c11 */ /* 0x000fca000f8e20ff */
[----:B----4-:R0:W-:Y:S01]  /*0200*/  STS.128 [R3], R4 ;  /* 0x0000000403007388 */ /* 0x0101e20000000c00 */
[----:B------:R-:W-:Y:S06]  /*0210*/  BAR.SYNC.DEFER_BLOCKING 0x0 ;  /* 0x0000000000007b1d */ /* 0x000fec0000010000 */
[----:B------:R-:W-:Y:S05]  /*0220*/  @!P0 BRA `(.L_x_51) ;  /* 0x0000000c000c8947 */ /* 0x000fea0003800000 */
[----:B------:R-:W-:Y:S01]  /*0230*/  ISETP.GE.U32.AND P0, PT, R0, 0x8, PT ;  /* 0x000000080000780c */ /* 0x000fe20003f06070 */
[----:B------:R-:W-:-:S12]  /*0240*/  UMOV UR4, URZ ;  /* 0x000000ff00047c82 */ /* 0x000fd80008000000 */
[----:B------:R-:W-:Y:S05]  /*0250*/  @!P0 BRA `(.L_x_52) ;  /* 0x0000000400808947 */ /* 0x000fea0003800000 */
[----:B------:R-:W1:Y:S01]  /*0260*/  LDC R2, c[0x0][0x398] ;  /* 0x0000e600ff027b82 */ /* 0x000e620000000800 */
[C---:B0-----:R-:W-:Y:S01]  /*0270*/  VIADD R3, R15.reuse, 0x6 ;  /* 0x000000060f037836 */ /* 0x041fe20000000000 */
[----:B------:R-:W-:Y:S01]  /*0280*/  UIADD3 UR4, UPT, UPT, -UR5, URZ, URZ ;  /* 0x000000ff05047290 */ /* 0x000fe2000fffe1ff */
[C---:B------:R-:W-:Y:S01]  /*0290*/  VIADD R5, R15.reuse, 0x4 ;  /* 0x000000040f057836 */ /* 0x040fe20000000000 */
[----:B------:R-:W-:Y:S01]  /*02a0*/  UIADD3 UR6, UPT, UPT, UR6, 0x40, URZ ;  /* 0x0000004006067890 */ /* 0x000fe2000fffe0ff */
[C---:B------:R-:W-:Y:S01]  /*02b0*/  VIADD R13, R15.reuse, 0x7 ;  /* 0x000000070f0d7836 */ /* 0x040fe20000000000 */
[----:B------:R-:W0:Y:S01]  /*02c0*/  LDCU.64 UR12, c[0x0][0x390] ;  /* 0x00007200ff0c77ac */ /* 0x000e220008000a00 */
[C---:B------:R-:W-:Y:S02]  /*02d0*/  VIADD R7, R15.reuse, 0x5 ;  /* 0x000000050f077836 */ /* 0x040fe40000000000 */
[C---:B------:R-:W-:Y:S02]  /*02e0*/  VIADD R9, R15.reuse, 0x3 ;  /* 0x000000030f097836 */ /* 0x040fe40000000000 */
[----:B------:R-:W-:-:S02]  /*02f0*/  VIADD R11, R15, 0x2 ;  /* 0x000000020f0b7836 */ /* 0x000fc40000000000 */
[-C--:B-1----:R-:W-:Y:S02]  /*0300*/  IMAD R14, R15, R2.reuse, RZ ;  /* 0x000000020f0e7224 */ /* 0x082fe400078e02ff */
[-C--:B------:R-:W-:Y:S02]  /*0310*/  IMAD R12, R3, R2.reuse, RZ ;  /* 0x00000002030c7224 */ /* 0x080fe400078e02ff */
[-C--:B------:R-:W-:Y:S02]  /*0320*/  IMAD R6, R5, R2.reuse, RZ ;  /* 0x0000000205067224 */ /* 0x080fe400078e02ff */
[-C--:B------:R-:W-:Y:S02]  /*0330*/  IMAD R13, R13, R2.reuse, RZ ;  /* 0x000000020d0d7224 */ /* 0x080fe400078e02ff */
[-C--:B------:R-:W-:Y:S02]  /*0340*/  IMAD R7, R7, R2.reuse, RZ ;  /* 0x0000000207077224 */ /* 0x080fe400078e02ff */
[----:B------:R-:W-:-:S02]  /*0350*/  IMAD R3, R9, R2, RZ ;  /* 0x0000000209037224 */ /* 0x000fc400078e02ff */
[----:B------:R-:W-:Y:S02]  /*0360*/  IMAD R4, R11, R2, RZ ;  /* 0x000000020b047224 */ /* 0x000fe400078e02ff */
[----:B0-----:R-:W-:-:S07]  /*0370*/  IMAD.IADD R5, R14, 0x1, R2 ;  /* 0x000000010e057824 */ /* 0x001fce00078e0202 */
.L_x_53:
[----:B------:R-:W-:Y:S02]  /*0380*/  SHF.R.S32.HI R17, RZ, 0x1f, R16 ;  /* 0x0000001fff117819 */ /* 0x000fe40000011410 */
[----:B------:R-:W-:-:S04]  /*0390*/  IADD3 R8, P0, PT, R16, R14, RZ ;  /* 0x0000000e10087210 */ /* 0x000fc80007f1e0ff */
[----:B------:R-:W-:Y:S02]  /*03a0*/  LEA.HI.X.SX32 R9, R14, R17, 0x1, P0 ;  /* 0x000000110e097211 */ /* 0x000fe400000f0eff */
[----:B------:R-:W-:-:S04]  /*03b0*/  LEA R26, P0, R8, UR12, 0x3 ;  /* 0x0000000c081a7c11 */ /* 0x000fc8000f8018ff */
[----:B------:R-:W-:Y:S02]  /*03c0*/  LEA.HI.X R27, R8, UR13, R9, 0x3, P0 ;  /* 0x0000000d081b7c11 */ /* 0x000fe400080f1c09 */
[----:B------:R-:W0:Y:S04]  /*03d0*/  LDS.128 R8, [UR6+-0x40] ;  /* 0xffffc006ff087984 */ /* 0x000e280008000c00 */
[----:B------:R-:W0:Y:S01]  /*03e0*/  LDG.E.64 R26, desc[UR10][R26.64] ;  /* 0x0000000a1a1a7981 */ /* 0x000e22000c1e1b00 */
[----:B------:R-:W-:Y:S01]  /*03f0*/  IADD3 R24, P0, PT, R16, R5, RZ ;  /* 0x0000000510187210 */ /* 0x000fe20007f1e0ff */
[----:B0-----:R-:W-:-:S03]  /*0400*/  DFMA R20, R26, R8, R20 ;  /* 0x000000081a14722b */ /* 0x001fc60000000014 */
[----:B------:R-:W-:Y:S02]  /*0410*/  LEA.HI.X.SX32 R9, R5, R17, 0x1, P0 ;  /* 0x0000001105097211 */ /* 0x000fe400000f0eff */
[----:B------:R-:W-:-:S04]  /*0420*/  LEA R8, P0, R24, UR12, 0x3 ;  /* 0x0000000c18087c11 */ /* 0x000fc8000f8018ff */
[----:B------:R-:W-:-:S05]  /*0430*/  LEA.HI.X R9, R24, UR13, R9, 0x3, P0 ;  /* 0x0000000d18097c11 */ /* 0x000fca00080f1c09 */
[----:B------:R0:W2:Y:S01]  /*0440*/  LDG.E.64 R24, desc[UR10][R8.64] ;  /* 0x0000000a08187981 */ /* 0x0000a2000c1e1b00 */
[----:B------:R-:W-:Y:S01]  /*0450*/  DFMA R22, R26, R10, R22 ;  /* 0x0000000a1a16722b */ /* 0x000fe20000000016 */
[----:B------:R-:W-:-:S04]  /*0460*/  IADD3 R26, P0, PT, R16, R4, RZ ;  /* 0x00000004101a7210 */ /* 0x000fc80007f1e0ff */
[----:B------:R-:W-:Y:S01]  /*0470*/  LEA.HI.X.SX32 R27, R4, R17, 0x1, P0 ;  /* 0x00000011041b7211 */ /* 0x000fe200000f0eff */
[----:B0-----:R-:W2:Y:S02]  /*0480*/  LDS.128 R8, [UR6+-0x30] ;  /* 0xffffd006ff087984 */ /* 0x001ea40008000c00 */
[----:B--2---:R-:W-:Y:S01]  /*0490*/  DFMA R20, R24, R8, R20 ;  /* 0x000000081814722b */ /* 0x004fe20000000014 */
        /* <DEDUP_REMOVED lines=22> */
[----:B0-----:R-:W2:Y:S02]  /*0600*/  LDS.128 R8, [UR6] ;  /* 0x00000006ff087984 */ /* 0x001ea40008000c00 */
[----:B--2---:R-:W-:Y:S01]  /*0610*/  DFMA R20, R22, R8, R20 ;  /* 0x000000081614722b */ /* 0x004fe20000000014 */
[----:B------:R-:W-:-:S04]  /*0620*/  LEA R8, P0, R26, UR12, 0x3 ;  /* 0x0000000c1a087c11 */ /* 0x000fc8000f8018ff */
[----:B------:R-:W-:-:S05]  /*0630*/  LEA.HI.X R9, R26, UR13, R27, 0x3, P0 ;  /* 0x0000000d1a097c11 */ /* 0x000fca00080f1c1b */
[----:B------:R0:W2:Y:S01]  /*0640*/  LDG.E.64 R26, desc[UR10][R8.64] ;  /* 0x0000000a081a7981 */ /* 0x0000a2000c1e1b00 */
[----:B------:R-:W-:Y:S01]  /*0650*/  DFMA R22, R22, R10, R24 ;  /* 0x0000000a1616722b */ /* 0x000fe20000000018 */
[----:B------:R-:W-:-:S04]  /*0660*/  IADD3 R24, P0, PT, R16, R12, RZ ;  /* 0x0000000c10187210 */ /* 0x000fc80007f1e0ff */
[----:B------:R-:W-:Y:S01]  /*0670*/  LEA.HI.X.SX32 R25, R12, R17, 0x1, P0 ;  /* 0x000000110c197211 */ /* 0x000fe200000f0eff */
[----:B0-----:R-:W2:Y:S02]  /*0680*/  LDS.128 R8, [UR6+0x10] ;  /* 0x00001006ff087984 */ /* 0x001ea40008000c00 */
        /* <DEDUP_REMOVED lines=13> */
[----:B------:R-:W-:Y:S01]  /*0760*/  UIADD3 UR4, UPT, UPT, UR4, 0x8, URZ ;  /* 0x0000000804047890 */ /* 0x000fe2000fffe0ff */
[C---:B------:R-:W-:Y:S02]  /*0770*/  IMAD R14, R2.reuse, 0x8, R14 ;  /* 0x00000008020e7824 */ /* 0x040fe400078e020e */
[C---:B------:R-:W-:Y:S01]  /*0780*/  IMAD R13, R2.reuse, 0x8, R13 ;  /* 0x00000008020d7824 */ /* 0x040fe200078e020d */
[----:B------:R-:W-:Y:S01]  /*0790*/  UISETP.NE.AND UP0, UPT, UR4, URZ, UPT ;  /* 0x000000ff0400728c */ /* 0x000fe2000bf05270 */
[C---:B------:R-:W-:Y:S02]  /*07a0*/  IMAD R12, R2.reuse, 0x8, R12 ;  /* 0x00000008020c7824 */ /* 0x040fe400078e020c */
[C---:B------:R-:W-:Y:S01]  /*07b0*/  IMAD R7, R2.reuse, 0x8, R7 ;  /* 0x0000000802077824 */ /* 0x040fe200078e0207 */
[----:B0-----:R-:W2:Y:S01]  /*07c0*/  LDS.128 R8, [UR6+0x30] ;  /* 0x00003006ff087984 */ /* 0x001ea20008000c00 */
[C---:B------:R-:W-:Y:S01]  /*07d0*/  IMAD R6, R2.reuse, 0x8, R6 ;  /* 0x0000000802067824 */ /* 0x040fe200078e0206 */
[----:B------:R-:W-:Y:S01]  /*07e0*/  UIADD3 UR6, UPT, UPT, UR6, 0x80, URZ ;  /* 0x0000008006067890 */ /* 0x000fe2000fffe0ff */
[----:B------:R-:W-:-:S02]  /*07f0*/  IMAD R3, R2, 0x8, R3 ;  /* 0x0000000802037824 */ /* 0x000fc400078e0203 */
[C---:B------:R-:W-:Y:S02]  /*0800*/  IMAD R4, R2.reuse, 0x8, R4 ;  /* 0x0000000802047824 */ /* 0x040fe400078e0204 */
[----:B------:R-:W-:Y:S01]  /*0810*/  IMAD R5, R2, 0x8, R5 ;  /* 0x0000000802057824 */ /* 0x000fe200078e0205 */
[C---:B--2---:R-:W-:Y:S02]  /*0820*/  DFMA R20, R22.reuse, R8, R20 ;  /* 0x000000081614722b */ /* 0x044fe40000000014 */
[----:B------:R-:W-:Y:S01]  /*0830*/  DFMA R22, R22, R10, R26 ;  /* 0x0000000a1616722b */ /* 0x000fe2000000001a */
[----:B------:R-:W-:Y:S10]  /*0840*/  BRA.U UP0, `(.L_x_53) ;  /* 0xfffffff900cc7547 */ /* 0x000ff4000b83ffff */
[----:B------:R-:W-:-:S05]  /*0850*/  UMOV UR4, UR5 ;  /* 0x0000000500047c82 */ /* 0x000fca0008000000 */
.L_x_52:
[----:B------:R-:W1:Y:S02]  /*0860*/  LDCU UR6, c[0x0][0x38c] ;  /* 0x00007180ff0677ac */ /* 0x000e640008000800 */
[----:B-1----:R-:W-:-:S04]  /*0870*/  ULOP3.LUT UR6, UR6, 0x7, URZ, 0xc0, !UPT ;  /* 0x0000000706067892 */ /* 0x002fc8000f8ec0ff */
[----:B------:R-:W-:-:S09]  /*0880*/  UISETP.NE.AND UP0, UPT, UR6, URZ, UPT ;  /* 0x000000ff0600728c */ /* 0x000fd2000bf05270 */
[----:B------:R-:W-:Y:S05]  /*0890*/  BRA.U !UP0, `(.L_x_51) ;  /* 0x0000000508707547 */ /* 0x000fea000b800000 */
[----:B------:R-:W1:Y:S01]  /*08a0*/  S2UR UR7, SR_CgaCtaId ;  /* 0x00000000000779c3 */ /* 0x000e620000008800 */
[----:B------:R-:W-:Y:S01]  /*08b0*/  UIADD3 UR6, UPT, UPT, UR6, -0x1, URZ ;  /* 0xffffffff06067890 */ /* 0x000fe2000fffe0ff */
[----:B------:R-:W-:Y:S01]  /*08c0*/  SHF.R.S32.HI R2, RZ, 0x1f, R16 ;  /* 0x0000001fff027819 */ /* 0x000fe20000011410 */
[----:B------:R-:W-:Y:S02]  /*08d0*/  UISETP.NE.AND UP1, UPT, UR8, URZ, UPT ;  /* 0x000000ff0800728c */ /* 0x000fe4000bf25270 */
[----:B------:R-:W-:-:S03]  /*08e0*/  UISETP.GE.U32.AND UP0, UPT, UR6, 0x3, UPT ;  /* 0x000000030600788c */ /* 0x000fc6000bf06070 */
[----:B------:R-:W-:Y:S02]  /*08f0*/  UMOV UR6, 0x400 ;  /* 0x0000040000067882 */ /* 0x000fe40000000000 */
[----:B-1----:R-:W-:-:S04]  /*0900*/  ULEA UR6, UR7, UR6, 0x18 ;  /* 0x0000000607067291 */ /* 0x002fc8000f8ec0ff */
[----:B------:R-:W-:Y:S08]  /*0910*/  BRA.U !UP0, `(.L_x_54) ;  /* 0x0000000108ac7547 */ /* 0x000ff0000b800000 */
[----:B------:R-:W1:Y:S01]  /*0920*/  LDCU UR7, c[0x0][0x398] ;  /* 0x00007300ff0777ac */ /* 0x000e620008000800 */
[----:B0-----:R-:W-:Y:S01]  /*0930*/  VIADD R3, R15, UR4 ;  /* 0x000000040f037c36 */ /* 0x001fe20008000000 */
[----:B------:R-:W0:Y:S03]  /*0940*/  LDCU.64 UR12, c[0x0][0x390] ;  /* 0x00007200ff0c77ac */ /* 0x000e260008000a00 */
[----:B-1----:R-:W-:-:S05]  /*0950*/  IMAD R5, R3, UR7, RZ ;  /* 0x0000000703057c24 */ /* 0x002fca000f8e02ff */
[----:B------:R-:W-:-:S04]  /*0960*/  IADD3 R4, P0, PT, R16, R5, RZ ;  /* 0x0000000510047210 */ /* 0x000fc80007f1e0ff */
[C---:B------:R-:W-:Y:S01]  /*0970*/  LEA.HI.X.SX32 R7, R5.reuse, R2, 0x1, P0 ;  /* 0x0000000205077211 */ /* 0x040fe200000f0eff */
[----:B------:R-:W-:Y:S01]  /*0980*/  VIADD R5, R5, UR7 ;  /* 0x0000000705057c36 */ /* 0x000fe20008000000 */
[----:B0-----:R-:W-:-:S04]  /*0990*/  LEA R28, P0, R4, UR12, 0x3 ;  /* 0x0000000c041c7c11 */ /* 0x001fc8000f8018ff */
[----:B------:R-:W-:Y:S02]  /*09a0*/  LEA.HI.X R29, R4, UR13, R7, 0x3, P0 ;  /* 0x0000000d041d7c11 */ /* 0x000fe400080f1c07 */
[----:B------:R-:W-:-:S04]  /*09b0*/  IADD3 R4, P0, PT, R16, R5, RZ ;  /* 0x0000000510047210 */ /* 0x000fc80007f1e0ff */
[----:B------:R-:W-:Y:S01]  /*09c0*/  LEA.HI.X.SX32 R5, R5, R2, 0x1, P0 ;  /* 0x0000000205057211 */ /* 0x000fe200000f0eff */
[----:B------:R-:W2:Y:S01]  /*09d0*/  LDG.E.64 R28, desc[UR10][R28.64] ;  /* 0x0000000a1c1c7981 */ /* 0x000ea2000c1e1b00 */
[----:B------:R-:W-:-:S04]  /*09e0*/  LEA R26, P0, R4, UR12, 0x3 ;  /* 0x0000000c041a7c11 */ /* 0x000fc8000f8018ff */
[----:B------:R-:W-:-:S06]  /*09f0*/  LEA.HI.X R27, R4, UR13, R5, 0x3, P0 ;  /* 0x0000000d041b7c11 */ /* 0x000fcc00080f1c05 */
[----:B------:R-:W3:Y:S01]  /*0a00*/  LDG.E.64 R26, desc[UR10][R26.64] ;  /* 0x0000000a1a1a7981 */ /* 0x000ee2000c1e1b00 */
[C---:B------:R-:W-:Y:S02]  /*0a10*/  VIADD R4, R3.reuse, 0x2 ;  /* 0x0000000203047836 */ /* 0x040fe40000000000 */
[----:B------:R-:W-:Y:S02]  /*0a20*/  VIADD R3, R3, 0x3 ;  /* 0x0000000303037836 */ /* 0x000fe40000000000 */
[----:B------:R-:W-:Y:S02]  /*0a30*/  IMAD R5, R4, UR7, RZ ;  /* 0x0000000704057c24 */ /* 0x000fe4000f8e02ff */
[----:B------:R-:W-:-:S03]  /*0a40*/  IMAD R3, R3, UR7, RZ ;  /* 0x0000000703037c24 */ /* 0x000fc6000f8e02ff */
[C---:B------:R-:W-:Y:S02]  /*0a50*/  IADD3 R6, P0, PT, R16.reuse, R5, RZ ;  /* 0x0000000510067210 */ /* 0x040fe40007f1e0ff */
[----:B------:R-:W-:Y:S02]  /*0a60*/  IADD3 R4, P1, PT, R16, R3, RZ ;  /* 0x0000000310047210 */ /* 0x000fe40007f3e0ff */
[-C--:B------:R-:W-:Y:S02]  /*0a70*/  LEA.HI.X.SX32 R5, R5, R2.reuse, 0x1, P0 ;  /* 0x0000000205057211 */ /* 0x080fe400000f0eff */
[C---:B------:R-:W-:Y:S02]  /*0a80*/  LEA R24, P0, R6.reuse, UR12, 0x3 ;  /* 0x0000000c06187c11 */ /* 0x040fe4000f8018ff */
[----:B------:R-:W-:Y:S02]  /*0a90*/  LEA.HI.X.SX32 R3, R3, R2, 0x1, P1 ;  /* 0x0000000203037211 */ /* 0x000fe400008f0eff */
[----:B------:R-:W-:-:S02]  /*0aa0*/  LEA.HI.X R25, R6, UR13, R5, 0x3, P0 ;  /* 0x0000000d06197c11 */ /* 0x000fc400080f1c05 */
[----:B------:R-:W-:-:S04]  /*0ab0*/  LEA R12, P0, R4, UR12, 0x3 ;  /* 0x0000000c040c7c11 */ /* 0x000fc8000f8018ff */
[----:B------:R-:W4:Y:S01]  /*0ac0*/  LDG.E.64 R24, desc[UR10][R24.64] ;  /* 0x0000000a18187981 */ /* 0x000f22000c1e1b00 */
[----:B------:R-:W-:-:S06]  /*0ad0*/  LEA.HI.X R13, R4, UR13, R3, 0x3, P0 ;  /* 0x0000000d040d7c11 */ /* 0x000fcc00080f1c03 */
[----:B------:R-:W5:Y:S01]  /*0ae0*/  LDG.E.64 R12, desc[UR10][R12.64] ;  /* 0x0000000a0c0c7981 */ /* 0x000f62000c1e1b00 */
[----:B------:R-:W-:Y:S02]  /*0af0*/  ULEA UR7, UR4, UR6, 0x4 ;  /* 0x0000000604077291 */ /* 0x000fe4000f8e20ff */
[----:B------:R-:W-:-:S07]  /*0b00*/  UIADD3 UR4, UPT, UPT, UR4, 0x4, URZ ;  /* 0x0000000404047890 */ /* 0x000fce000fffe0ff */
[----:B------:R-:W2:Y:S04]  /*0b10*/  LDS.128 R8, [UR7] ;  /* 0x00000007ff087984 */ /* 0x000ea80008000c00 */
[----:B------:R-:W3:Y:S01]  /*0b20*/  LDS.128 R4, [UR7+0x10] ;  /* 0x00001007ff047984 */ /* 0x000ee20008000c00 */
[C---:B--2---:R-:W-:Y:S02]  /*0b30*/  DFMA R20, R28.reuse, R8, R20 ;  /* 0x000000081c14722b */ /* 0x044fe40000000014 */
[----:B------:R-:W-:Y:S01]  /*0b40*/  DFMA R28, R28, R10, R22 ;  /* 0x0000000a1c1c722b */ /* 0x000fe20000000016 */
[----:B------:R-:W4:Y:S05]  /*0b50*/  LDS.128 R8, [UR7+0x20] ;  /* 0x00002007ff087984 */ /* 0x000f2a0008000c00 */
[----:B---3--:R-:W-:-:S02]  /*0b60*/  DFMA R4, R26, R4, R20 ;  /* 0x000000041a04722b */ /* 0x008fc40000000014 */
[----:B------:R-:W5:Y:S01]  /*0b70*/  LDS.128 R20, [UR7+0x30] ;  /* 0x00003007ff147984 */ /* 0x000f620008000c00 */
[----:B------:R-:W-:-:S05]  /*0b80*/  DFMA R6, R26, R6, R28 ;  /* 0x000000061a06722b */ /* 0x000fca000000001c */
[----:B----4-:R-:W-:-:S03]  /*0b90*/  DFMA R4, R24, R8, R4 ;  /* 0x000000081804722b */ /* 0x010fc60000000004 */
[----:B------:R-:W-:-:S05]  /*0ba0*/  DFMA R6, R24, R10, R6 ;  /* 0x0000000a1806722b */ /* 0x000fca0000000006 */
[----:B-----5:R-:W-:-:S03]  /*0bb0*/  DFMA R20, R12, R20, R4 ;  /* 0x000000140c14722b */ /* 0x020fc60000000004 */
[----:B------:R-:W-:-:S11]  /*0bc0*/  DFMA R22, R12, R22, R6 ;  /* 0x000000160c16722b */ /* 0x000fd60000000006 */
.L_x_54:
[----:B------:R-:W-:Y:S05]  /*0bd0*/  BRA.U !UP1, `(.L_x_51) ;  /* 0x0000000109a07547 */ /* 0x000fea000b800000 */
[----:B------:R-:W-:Y:S01]  /*0be0*/  UISETP.NE.AND UP0, UPT, UR8, 0x1, UPT ;  /* 0x000000010800788c */ /* 0x000fe2000bf05270 */
[----:B------:R-:W-:-:S08]  /*0bf0*/  LOP3.LUT P0, RZ, R0, 0x1, RZ, 0xc0, !PT ;  /* 0x0000000100ff7812 */ /* 0x000fd0000780c0ff */
[----:B------:R-:W-:Y:S05]  /*0c00*/  BRA.U !UP0, `(.L_x_55) ;  /* 0x00000001085c7547 */ /* 0x000fea000b800000 */
[----:B------:R-:W1:Y:S01]  /*0c10*/  LDCU UR7, c[0x0][0x398] ;  /* 0x00007300ff0777ac */ /* 0x000e620008000800 */
[----:B0-----:R-:W-:Y:S01]  /*0c20*/  VIADD R3, R15, UR4 ;  /* 0x000000040f037c36 */ /* 0x001fe20008000000 */
[----:B------:R-:W0:Y:S03]  /*0c30*/  LDCU.64 UR12, c[0x0][0x390] ;  /* 0x00007200ff0c77ac */ /* 0x000e260008000a00 */
[----:B-1----:R-:W-:-:S04]  /*0c40*/  IMAD R3, R3, UR7, RZ ;  /* 0x0000000703037c24 */ /* 0x002fc8000f8e02ff */
[----:B------:R-:W-:Y:S01]  /*0c50*/  VIADD R5, R3, UR7 ;  /* 0x0000000703057c36 */ /* 0x000fe20008000000 */
[----:B------:R-:W-:-:S04]  /*0c60*/  IADD3 R4, P1, PT, R16, R3, RZ ;  /* 0x0000000310047210 */ /* 0x000fc80007f3e0ff */
[-C--:B------:R-:W-:Y:S02]  /*0c70*/  LEA.HI.X.SX32 R3, R3, R2.reuse, 0x1, P1 ;  /* 0x0000000203037211 */ /* 0x080fe400008f0eff */
[----:B0-----:R-:W-:Y:S02]  /*0c80*/  LEA R24, P1, R4, UR12, 0x3 ;  /* 0x0000000c04187c11 */ /* 0x001fe4000f8218ff */
[----:B------:R-:W-:Y:S02]  /*0c90*/  IADD3 R6, P2, PT, R16, R5, RZ ;  /* 0x0000000510067210 */ /* 0x000fe40007f5e0ff */
[----:B------:R-:W-:Y:S02]  /*0ca0*/  LEA.HI.X R25, R4, UR13, R3, 0x3, P1 ;  /* 0x0000000d04197c11 */ /* 0x000fe400088f1c03 */
[----:B------:R-:W-:Y:S02]  /*0cb0*/  LEA.HI.X.SX32 R5, R5, R2, 0x1, P2 ;  /* 0x0000000205057211 */ /* 0x000fe400010f0eff */
[----:B------:R-:W-:-:S02]  /*0cc0*/  LEA R12, P1, R6, UR12, 0x3 ;  /* 0x0000000c060c7c11 */ /* 0x000fc4000f8218ff */
[----:B------:R-:W2:Y:S02]  /*0cd0*/  LDG.E.64 R24, desc[UR10][R24.64] ;  /* 0x0000000a18187981 */ /* 0x000ea4000c1e1b00 */
[----:B------:R-:W-:-:S06]  /*0ce0*/  LEA.HI.X R13, R6, UR13, R5, 0x3, P1 ;  /* 0x0000000d060d7c11 */ /* 0x000fcc00088f1c05 */
[----:B------:R-:W3:Y:S01]  /*0cf0*/  LDG.E.64 R12, desc[UR10][R12.64] ;  /* 0x0000000a0c0c7981 */ /* 0x000ee2000c1e1b00 */
[----:B------:R-:W-:Y:S02]  /*0d00*/  ULEA UR7, UR4, UR6, 0x4 ;  /* 0x0000000604077291 */ /* 0x000fe4000f8e20ff */
[----:B------:R-:W-:-:S07]  /*0d10*/  UIADD3 UR4, UPT, UPT, UR4, 0x2, URZ ;  /* 0x0000000204047890 */ /* 0x000fce000fffe0ff */
[----:B------:R-:W2:Y:S04]  /*0d20*/  LDS.128 R4, [UR7] ;  /* 0x00000007ff047984 */ /* 0x000ea80008000c00 */
[----:B------:R-:W3:Y:S01]  /*0d30*/  LDS.128 R8, [UR7+0x10] ;  /* 0x00001007ff087984 */ /* 0x000ee20008000c00 */
[C---:B--2---:R-:W-:Y:S02]  /*0d40*/  DFMA R4, R24.reuse, R4, R20 ;  /* 0x000000041804722b */ /* 0x044fe40000000014 */
[----:B------:R-:W-:-:S06]  /*0d50*/  DFMA R6, R24, R6, R22 ;  /* 0x000000061806722b */ /* 0x000fcc0000000016 */
[C---:B---3--:R-:W-:Y:S02]  /*0d60*/  DFMA R20, R12.reuse, R8, R4 ;  /* 0x000000080c14722b */ /* 0x048fe40000000004 */
[----:B------:R-:W-:-:S11]  /*0d70*/  DFMA R22, R12, R10, R6 ;  /* 0x0000000a0c16722b */ /* 0x000fd60000000006 */
.L_x_55:
[----:B------:R-:W-:Y:S05]  /*0d80*/  @!P0 BRA `(.L_x_51) ;  /* 0x0000000000348947 */ /* 0x000fea0003800000 */
[----:B------:R-:W1:Y:S01]  /*0d90*/  LDCU UR7, c[0x0][0x398] ;  /* 0x00007300ff0777ac */ /* 0x000e620008000800 */
[----:B0-----:R-:W-:Y:S01]  /*0da0*/  VIADD R3, R15, UR4 ;  /* 0x000000040f037c36 */ /* 0x001fe20008000000 */
[----:B------:R-:W0:Y:S03]  /*0db0*/  LDCU.64 UR12, c[0x0][0x390] ;  /* 0x00007200ff0c77ac */ /* 0x000e260008000a00 */
[----:B-1----:R-:W-:-:S05]  /*0dc0*/  IMAD R3, R3, UR7, RZ ;  /* 0x0000000703037c24 */ /* 0x002fca000f8e02ff */
[----:B------:R-:W-:-:S04]  /*0dd0*/  IADD3 R4, P0, PT, R16, R3, RZ ;  /* 0x0000000310047210 */ /* 0x000fc80007f1e0ff */
[----:B------:R-:W-:Y:S02]  /*0de0*/  LEA.HI.X.SX32 R3, R3, R2, 0x1, P0 ;  /* 0x0000000203037211 */ /* 0x000fe400000f0eff */
[----:B0-----:R-:W-:-:S04]  /*0df0*/  LEA R2, P0, R4, UR12, 0x3 ;  /* 0x0000000c04027c11 */ /* 0x001fc8000f8018ff */
[----:B------:R-:W-:-:S06]  /*0e00*/  LEA.HI.X R3, R4, UR13, R3, 0x3, P0 ;  /* 0x0000000d04037c11 */ /* 0x000fcc00080f1c03 */
[----:B------:R-:W2:Y:S01]  /*0e10*/  LDG.E.64 R2, desc[UR10][R2.64] ;  /* 0x0000000a02027981 */ /* 0x000ea2000c1e1b00 */
[----:B------:R-:W-:-:S09]  /*0e20*/  ULEA UR4, UR4, UR6, 0x4 ;  /* 0x0000000604047291 */ /* 0x000fd2000f8e20ff */
[----:B------:R-:W2:Y:S02]  /*0e30*/  LDS.128 R4, [UR4] ;  /* 0x00000004ff047984 */ /* 0x000ea40008000c00 */
[C---:B--2---:R-:W-:Y:S02]  /*0e40*/  DFMA R20, R2.reuse, R4, R20 ;  /* 0x000000040214722b */ /* 0x044fe40000000014 */
[----:B------:R-:W-:-:S11]  /*0e50*/  DFMA R22, R2, R6, R22 ;  /* 0x000000060216722b */ /* 0x000fd60000000016 */
.L_x_51:
[----:B------:R-:W1:Y:S01]  /*0e60*/  LDCU UR4, c[0x0][0x388] ;  /* 0x00007100ff0477ac */ /* 0x000e620008000800 */
[----:B------:R-:W-:Y:S02]  /*0e70*/  IMAD.IADD R15, R15, 0x1, R0 ;  /* 0x000000010f0f7824 */ /* 0x000fe400078e0200 */
[----:B------:R-:W-:Y:S01]  /*0e80*/  IMAD.WIDE R18, R0, 0x8, R18 ;  /* 0x0000000800127825 */ /* 0x000fe200078e0212 */
[----:B------:R-:W-:Y:S02]  /*0e90*/  BAR.SYNC.DEFER_BLOCKING 0x0 ;  /* 0x0000000000007b1d */ /* 0x000fe40000010000 */
[----:B-1----:R-:W-:-:S13]  /*0ea0*/  ISETP.GE.AND P0, PT, R15, UR4, PT ;  /* 0x000000040f007c0c */ /* 0x002fda000bf06270 */
[----:B------:R-:W-:Y:S05]  /*0eb0*/  @!P0 BRA `(.L_x_56) ;  /* 0xfffffff000a08947 */ /* 0x000fea000383ffff */
.L_x_50:
[----:B------:R-:W1:Y:S01]  /*0ec0*/  LDCU.64 UR4, c[0x0][0x3b0] ;  /* 0x00007600ff0477ac */ /* 0x000e620008000a00 */
[----:B0-----:R-:W0:Y:S01]  /*0ed0*/  LDC R5, c[0x0][0x3b8] ;  /* 0x0000ee00ff057b82 */ /* 0x001e220000000800 */
[----:B------:R-:W-:Y:S02]  /*0ee0*/  SHF.R.S32.HI R3, RZ, 0x1f, R16 ;  /* 0x0000001fff037819 */ /* 0x000fe40000011410 */
[----:B-1----:R-:W-:-:S04]  /*0ef0*/  LEA R2, P0, R16, UR4, 0x3 ;  /* 0x0000000410027c11 */ /* 0x002fc8000f8018ff */
[----:B------:R-:W-:-:S03]  /*0f00*/  LEA.HI.X R3, R16, UR5, R3, 0x3, P0 ;  /* 0x0000000510037c11 */ /* 0x000fc600080f1c03 */
[----:B0-----:R-:W-:Y:S02]  /*0f10*/  IMAD.WIDE R4, R5, 0x8, R2 ;  /* 0x0000000805047825 */ /* 0x001fe400078e0202 */
[----:B------:R-:W-:Y:S04]  /*0f20*/  STG.E.64 desc[UR10][R2.64], R20 ;  /* 0x0000001402007986 */ /* 0x000fe8000c101b0a */
[----:B------:R-:W-:Y:S01]  /*0f30*/  STG.E.64 desc[UR10][R4.64], R22 ;  /* 0x0000001604007986 */ /* 0x000fe2000c101b0a */
[----:B------:R-:W-:Y:S05]  /*0f40*/  EXIT ;  /* 0x000000000000794d */ /* 0x000fea0003800000 */
.L_x_57:
        /* <DEDUP_REMOVED lines=11> */
.L_x_66:


//--------------------- .text._Z18dgemm_kernel_naiveiiiPdiS_iS_i --------------------------
	.section	.text._Z18dgemm_kernel_naiveiiiPdiS_iS_i,"ax",@progbits
	.align	128
        .global         _Z18dgemm_kernel_naiveiiiPdiS_iS_i
        .type           _Z18dgemm_kernel_naiveiiiPdiS_iS_i,@function
        .size           _Z18dgemm_kernel_naiveiiiPdiS_iS_i,(.L_x_67 - _Z18dgemm_kernel_naiveiiiPdiS_iS_i)
        .other          _Z18dgemm_kernel_naiveiiiPdiS_iS_i,@"STO_CUDA_ENTRY STV_DEFAULT"
_Z18dgemm_kernel_naiveiiiPdiS_iS_i:
.text._Z18dgemm_kernel_naiveiiiPdiS_iS_i:
[----:B------:R-:W-:Y:S01]  /*0000*/  LDC R1, c[0x0][0x37c] ;  /* 0x0000df00ff017b82 */ /* 0x000fe20000000800 */
[----:B------:R-:W0:Y:S07]  /*0010*/  S2R R0, SR_TID.X ;  /* 0x0000000000007919 */ /* 0x000e2e0000002100 */
[----:B------:R-:W0:Y:S01]  /*0020*/  S2UR UR5, SR_CTAID.X ;  /* 0x00000000000579c3 */ /* 0x000e220000002500 */
[----:B------:R-:W1:Y:S01]  /*0030*/  LDCU UR4, c[0x0][0x388] ;  /* 0x00007100ff0477ac */ /* 0x000e620008000800 */
[----:B------:R-:W-:-:S02]  /*0040*/  CS2R R8, SRZ ;  /* 0x0000000000087805 */ /* 0x000fc4000001ff00 */
[----:B------:R-:W-:Y:S01]  /*0050*/  CS2R R6, SRZ ;  /* 0x0000000000067805 */ /* 0x000fe2000001ff00 */
[----:B------:R-:W2:Y:S03]  /*0060*/  LDCU.64 UR6, c[0x0][0x358] ;  /* 0x00006b00ff0677ac */ /* 0x000ea60008000a00 */
[----:B------:R-:W0:Y:S08]  /*0070*/  LDC R13, c[0x0][0x360] ;  /* 0x0000d800ff0d7b82 */ /* 0x000e300000000800 */
[----:B------:R-:W3:Y:S01]  /*0080*/  LDC.64 R4, c[0x0][0x3b0] ;  /* 0x0000ec00ff047b82 */ /* 0x000ee20000000a00 */
[----:B-1----:R-:W-:-:S07]  /*0090*/  UISETP.GE.AND UP0, UPT, UR4, 0x1, UPT ;  /* 0x000000010400788c */ /* 0x002fce000bf06270 */
[----:B------:R-:W1:Y:S01]  /*00a0*/  LDC R3, c[0x0][0x3b8] ;  /* 0x0000ee00ff037b82 */ /* 0x000e620000000800 */
[----:B0-----:R-:W-:-:S04]  /*00b0*/  IMAD R13, R13, UR5, R0 ;  /* 0x000000050d0d7c24 */ /* 0x001fc8000f8e0200 */
[----:B---3--:R-:W-:-:S04]  /*00c0*/  IMAD.WIDE R4, R13, 0x8, R4 ;  /* 0x000000080d047825 */ /* 0x008fc800078e0204 */
[----:B-1----:R-:W-:Y:S01]  /*00d0*/  IMAD.WIDE R2, R3, 0x8, R4 ;  /* 0x0000000803027825 */ /* 0x002fe200078e0204 */
[----:B--2---:R-:W-:Y:S06]  /*00e0*/  BRA.U !UP0, `(.L_x_58) ;  /* 0x0000000108587547 */ /* 0x004fec000b800000 */
[----:B------:R-:W0:Y:S01]  /*00f0*/  LDC.64 R10, c[0x0][0x390] ;  /* 0x0000e400ff0a7b82 */ /* 0x000e220000000a00 */
[----:B------:R-:W1:Y:S01]  /*0100*/  LDCU UR5, c[0x0][0x3a0] ;  /* 0x00007400ff0577ac */ /* 0x000e620008000800 */
[----:B------:R-:W-:Y:S02]  /*0110*/  CS2R R6, SRZ ;  /* 0x0000000000067805 */ /* 0x000fe4000001ff00 */
[----:B------:R-:W-:Y:S01]  /*0120*/  CS2R R8, SRZ ;  /* 0x0000000000087805 */ /* 0x000fe2000001ff00 */
[----:B------:R-:W-:-:S03]  /*0130*/  UIADD3 UR4, UPT, UPT, -UR4, URZ, URZ ;  /* 0x000000ff04047290 */ /* 0x000fc6000fffe1ff */
[----:B------:R-:W2:Y:S08]  /*0140*/  LDC R19, c[0x0][0x3a4] ;  /* 0x0000e900ff137b82 */ /* 0x000eb00000000800 */
[----:B------:R-:W3:Y:S01]  /*0150*/  LDC R21, c[0x0][0x3a8] ;  /* 0x0000ea00ff157b82 */ /* 0x000ee20000000800 */
[----:B-1----:R-:W-:-:S07]  /*0160*/  MOV R18, UR5 ;  /* 0x0000000500127c02 */ /* 0x002fce0008000f00 */
[----:B------:R-:W1:Y:S01]  /*0170*/  LDC R23, c[0x0][0x398] ;  /* 0x0000e600ff177b82 */ /* 0x000e620000000800 */
[----:B0-----:R-:W-:-:S07]  /*0180*/  IMAD.WIDE R10, R13, 0x8, R10 ;  /* 0x000000080d0a7825 */ /* 0x001fce00078e020a */
.L_x_59:
[----:B--23--:R-:W-:Y:S01]  /*0190*/  IMAD.WIDE R16, R21, 0x8, R18 ;  /* 0x0000000815107825 */ /* 0x00cfe200078e0212 */
[----:B------:R1:W2:Y:S04]  /*01a0*/  LDG.E.64 R12, desc[UR6][R10.64] ;  /* 0x000000060a0c7981 */ /* 0x0002a8000c1e1b00 */
[----:B------:R0:W2:Y:S04]  /*01b0*/  LDG.E.64 R14, desc[UR6][R18.64] ;  /* 0x00000006120e7981 */ /* 0x0000a8000c1e1b00 */
[----:B------:R-:W3:Y:S01]  /*01c0*/  LDG.E.64 R16, desc[UR6][R16.64] ;  /* 0x0000000610107981 */ /* 0x000ee2000c1e1b00 */
[----:B------:R-:W-:Y:S01]  /*01d0*/  UIADD3 UR4, UPT, UPT, UR4, 0x1, URZ ;  /* 0x0000000104047890 */ /* 0x000fe2000fffe0ff */
[----:B-1----:R-:W-:-:S03]  /*01e0*/  IMAD.WIDE R10, R23, 0x8, R10 ;  /* 0x00000008170a7825 */ /* 0x002fc600078e020a */
[----:B------:R-:W-:Y:S01]  /*01f0*/  UISETP.NE.AND UP0, UPT, UR4, URZ, UPT ;  /* 0x000000ff0400728c */ /* 0x000fe2000bf05270 */
[----:B0-----:R-:W-:-:S04]  /*0200*/  IADD3 R18, P0, PT, R18, 0x8, RZ ;  /* 0x0000000812127810 */ /* 0x001fc80007f1e0ff */
[----:B------:R-:W-:Y:S01]  /*0210*/  IADD3.X R19, PT, PT, RZ, R19, RZ, P0, !PT ;  /* 0x00000013ff137210 */ /* 0x000fe200007fe4ff */
[C---:B--2---:R-:W-:Y:S02]  /*0220*/  DFMA R8, R12.reuse, R14, R8 ;  /* 0x0000000e0c08722b */ /* 0x044fe40000000008 */
[----:B---3--:R-:W-:Y:S01]  /*0230*/  DFMA R6, R12, R16, R6 ;  /* 0x000000100c06722b */ /* 0x008fe20000000006 */
[----:B------:R-:W-:Y:S10]  /*0240*/  BRA.U UP0, `(.L_x_59) ;  /* 0xfffffffd00d07547 */ /* 0x000ff4000b83ffff */
.L_x_58:
[----:B------:R-:W-:Y:S04]  /*0250*/  STG.E.64 desc[UR6][R4.64], R8 ;  /* 0x0000000804007986 */ /* 0x000fe8000c101b06 */
[----:B------:R-:W-:Y:S01]  /*0260*/  STG.E.64 desc[UR6][R2.64], R6 ;  /* 0x0000000602007986 */ /* 0x000fe2000c101b06 */
[----:B------:R-:W-:Y:S05]  /*0270*/  EXIT ;  /* 0x000000000000794d */ /* 0x000fea0003800000 */
.L_x_60:
        /* <DEDUP_REMOVED lines=16> */
.L_x_67:


//--------------------- .nv.shared._Z15dgemm_kernel4_3iiiiiPdiS_iS_i --------------------------
	.section	.nv.shared._Z15dgemm_kernel4_3iiiiiPdiS_iS_i,"aw",@nobits
	.sectionflags	@""
	.align	16
	.zero		1024


//--------------------- .nv.shared.reserved.0     --------------------------
	.section	.nv.shared.reserved.0,"aw",@nobits
	.weak		__nv_reservedSMEM_offset_0_alias
	.size		__nv_reservedSMEM_offset_0_alias, 0, 64
	.other		__nv_reservedSMEM_offset_0_alias,@"STO_CUDA_RESERVED_SHARED STV_DEFAULT"
__nv_reservedSMEM_offset_0_alias:
	.zero		0
	.zero		64


//--------------------- .nv.shared._Z15dgemm_kernel4_2iiiiiPdiS_iS_i --------------------------
	.section	.nv.shared._Z15dgemm_kernel4_2iiiiiPdiS_iS_i,"aw",@nobits
	.sectionflags	@""
	.align	16
	.zero		1024


//--------------------- .nv.shared._Z30dgemm_kernel_prefetch_s2r_4_16iiiiiPdiS_iS_i --------------------------
	.section	.nv.shared._Z30dgemm_kernel_prefetch_s2r_4_16iiiiiPdiS_iS_i,"aw",@nobits
	.sectionflags	@""
	.align	16
	.zero		1024


//--------------------- .nv.shared._Z27dgemm_kernel_prefetch_s2r_8iiiiPdiS_iS_i --------------------------
	.section	.nv.shared._Z27dgemm_kernel_prefetch_s2r_8iiiiPdiS_iS_i,"aw",@nobits
	.sectionflags	@""
	.align	16
	.zero		1024


//--------------------- .nv.shared._Z28dgemm_kernel_prefetch_s2r_16iiiiPdiS_iS_i --------------------------
	.section	.nv.shared._Z28dgemm_kernel_prefetch_s2r_16iiiiPdiS_iS_i,"aw",@nobits
	.sectionflags	@""
	.align	16
	.zero		1024


//--------------------- .nv.shared._Z19dgemm_kernel_sharediiiiPdiS_iS_i --------------------------
	.section	.nv.shared._Z19dgemm_kernel_sharediiiiPdiS_iS_i,"aw",@nobits
	.sectionflags	@""
	.align	16
	.zero		1024


//--------------------- .nv.shared._Z18dgemm_kernel_naiveiiiPdiS_iS_i --------------------------
	.section	.nv.shared._Z18dgemm_kernel_naiveiiiPdiS_iS_i,"aw",@nobits
	.sectionflags	@""
	.align	16
	.zero		1024


//--------------------- .nv.constant0._Z15dgemm_kernel4_3iiiiiPdiS_iS_i --------------------------
	.section	.nv.constant0._Z15dgemm_kernel4_3iiiiiPdiS_iS_i,"a",@progbits
	.sectionflags	@""
	.align	4
.nv.constant0._Z15dgemm_kernel4_3iiiiiPdiS_iS_i:
	.zero		964


//--------------------- .nv.constant0._Z15dgemm_kernel4_2iiiiiPdiS_iS_i --------------------------
	.section	.nv.constant0._Z15dgemm_kernel4_2iiiiiPdiS_iS_i,"a",@progbits
	.sectionflags	@""
	.align	4
.nv.constant0._Z15dgemm_kernel4_2iiiiiPdiS_iS_i:
	.zero		964


//--------------------- .nv.constant0._Z30dgemm_kernel_prefetch_s2r_4_16iiiiiPdiS_iS_i --------------------------
	.section	.nv.constant0._Z30dgemm_kernel_prefetch_s2r_4_16iiiiiPdiS_iS_i,"a",@progbits
	.sectionflags	@""
	.align	4
.nv.constant0._Z30dgemm_kernel_prefetch_s2r_4_16iiiiiPdiS_iS_i:
	.zero		964


//--------------------- .nv.constant0._Z27dgemm_kernel_prefetch_s2r_8iiiiPdiS_iS_i --------------------------
	.section	.nv.constant0._Z27dgemm_kernel_prefetch_s2r_8iiiiPdiS_iS_i,"a",@progbits
	.sectionflags	@""
	.align	4
.nv.constant0._Z27dgemm_kernel_prefetch_s2r_8iiiiPdiS_iS_i:
	.zero		956


//--------------------- .nv.constant0._Z28dgemm_kernel_prefetch_s2r_16iiiiPdiS_iS_i --------------------------
	.section	.nv.constant0._Z28dgemm_kernel_prefetch_s2r_16iiiiPdiS_iS_i,"a",@progbits
	.sectionflags	@""
	.align	4
.nv.constant0._Z28dgemm_kernel_prefetch_s2r_16iiiiPdiS_iS_i:
	.zero		956


//--------------------- .nv.constant0._Z19dgemm_kernel_sharediiiiPdiS_iS_i --------------------------
	.section	.nv.constant0._Z19dgemm_kernel_sharediiiiPdiS_iS_i,"a",@progbits
	.sectionflags	@""
	.align	4
.nv.constant0._Z19dgemm_kernel_sharediiiiPdiS_iS_i:
	.zero		956


//--------------------- .nv.constant0._Z18dgemm_kernel_naiveiiiPdiS_iS_i --------------------------
	.section	.nv.constant0._Z18dgemm_kernel_naiveiiiPdiS_iS_i,"a",@progbits
	.sectionflags	@""
	.align	4
.nv.constant0._Z18dgemm_kernel_naiveiiiPdiS_iS_i:
	.zero		956


//--------------------- SYMBOLS --------------------------

	.type		.nv.reservedSmem.offset0,@object
	.size		.nv.reservedSmem.offset0,0x4
	.type		.nv.reservedSmem.cap,@object
	.size		.nv.reservedSmem.cap,0x4
